//
// Generated by NVIDIA NVVM Compiler
//
// Compiler Build ID: CL-36424714
// Cuda compilation tools, release 13.0, V13.0.88
// Based on NVVM 20.0.0
//

.version 9.0
.target sm_100
.address_size 64

	// .globl	_Z17convolutionKernelPKfPfS0_iii
.const .align 4 .b8 SOBEL_X[36];
.const .align 4 .b8 SOBEL_Y[36];

.visible .entry _Z17convolutionKernelPKfPfS0_iii(
	.param .u64 .ptr .align 1 _Z17convolutionKernelPKfPfS0_iii_param_0,
	.param .u64 .ptr .align 1 _Z17convolutionKernelPKfPfS0_iii_param_1,
	.param .u64 .ptr .align 1 _Z17convolutionKernelPKfPfS0_iii_param_2,
	.param .u32 _Z17convolutionKernelPKfPfS0_iii_param_3,
	.param .u32 _Z17convolutionKernelPKfPfS0_iii_param_4,
	.param .u32 _Z17convolutionKernelPKfPfS0_iii_param_5
)
{
	.reg .pred 	%p<17>;
	.reg .b32 	%r<92>;
	.reg .b32 	%f<119>;
	.reg .b64 	%rd<25>;

	ld.param.u64 	%rd6, [_Z17convolutionKernelPKfPfS0_iii_param_0];
	ld.param.u64 	%rd5, [_Z17convolutionKernelPKfPfS0_iii_param_1];
	ld.param.u64 	%rd7, [_Z17convolutionKernelPKfPfS0_iii_param_2];
	ld.param.u32 	%r45, [_Z17convolutionKernelPKfPfS0_iii_param_3];
	ld.param.u32 	%r47, [_Z17convolutionKernelPKfPfS0_iii_param_4];
	ld.param.u32 	%r46, [_Z17convolutionKernelPKfPfS0_iii_param_5];
	cvta.to.global.u64 	%rd1, %rd7;
	cvta.to.global.u64 	%rd2, %rd6;
	mov.u32 	%r48, %ctaid.x;
	mov.u32 	%r49, %ntid.x;
	mul.lo.s32 	%r1, %r48, %r49;
	mov.u32 	%r2, %tid.x;
	add.s32 	%r50, %r1, %r2;
	mov.u32 	%r51, %ctaid.y;
	mov.u32 	%r52, %ntid.y;
	mov.u32 	%r53, %tid.y;
	mad.lo.s32 	%r54, %r51, %r52, %r53;
	shr.u32 	%r55, %r46, 31;
	add.s32 	%r56, %r46, %r55;
	shr.s32 	%r5, %r56, 1;
	sub.s32 	%r57, %r45, %r5;
	setp.ge.s32 	%p1, %r50, %r57;
	min.s32 	%r59, %r50, %r54;
	setp.lt.s32 	%p2, %r59, %r5;
	sub.s32 	%r60, %r47, %r5;
	setp.ge.s32 	%p3, %r54, %r60;
	or.pred  	%p4, %p1, %p3;
	or.pred  	%p5, %p4, %p2;
	@%p5 bra 	$L__BB0_18;
	neg.s32 	%r6, %r5;
	setp.lt.s32 	%p6, %r46, -1;
	mov.f32 	%f117, 0f00000000;
	@%p6 bra 	$L__BB0_17;
	abs.s32 	%r7, %r5;
	add.s32 	%r8, %r5, %r7;
	add.s32 	%r63, %r8, 1;
	and.b32  	%r9, %r63, 15;
	and.b32  	%r10, %r63, 7;
	and.b32  	%r11, %r63, 3;
	and.b32  	%r64, %r63, -16;
	neg.s32 	%r12, %r64;
	add.s32 	%r65, %r2, %r5;
	add.s32 	%r13, %r65, %r1;
	mov.f32 	%f117, 0f00000000;
	mov.b32 	%r91, 0;
	mov.u32 	%r76, %r6;
$L__BB0_3:
	mov.u32 	%r14, %r76;
	setp.lt.u32 	%p7, %r8, 15;
	sub.s32 	%r67, %r54, %r14;
	mul.lo.s32 	%r16, %r67, %r45;
	add.s32 	%r17, %r16, %r50;
	mov.u32 	%r83, %r6;
	@%p7 bra 	$L__BB0_6;
	add.s32 	%r78, %r13, %r16;
	mov.u32 	%r79, %r12;
	mov.u32 	%r83, %r6;
$L__BB0_5:
	.pragma "nounroll";
	mul.wide.s32 	%rd8, %r91, 4;
	add.s64 	%rd9, %rd1, %rd8;
	mul.wide.s32 	%rd10, %r78, 4;
	add.s64 	%rd11, %rd2, %rd10;
	ld.global.f32 	%f20, [%rd11];
	ld.global.f32 	%f21, [%rd9];
	fma.rn.f32 	%f22, %f20, %f21, %f117;
	ld.global.f32 	%f23, [%rd11+-4];
	ld.global.f32 	%f24, [%rd9+4];
	fma.rn.f32 	%f25, %f23, %f24, %f22;
	ld.global.f32 	%f26, [%rd11+-8];
	ld.global.f32 	%f27, [%rd9+8];
	fma.rn.f32 	%f28, %f26, %f27, %f25;
	ld.global.f32 	%f29, [%rd11+-12];
	ld.global.f32 	%f30, [%rd9+12];
	fma.rn.f32 	%f31, %f29, %f30, %f28;
	ld.global.f32 	%f32, [%rd11+-16];
	ld.global.f32 	%f33, [%rd9+16];
	fma.rn.f32 	%f34, %f32, %f33, %f31;
	ld.global.f32 	%f35, [%rd11+-20];
	ld.global.f32 	%f36, [%rd9+20];
	fma.rn.f32 	%f37, %f35, %f36, %f34;
	ld.global.f32 	%f38, [%rd11+-24];
	ld.global.f32 	%f39, [%rd9+24];
	fma.rn.f32 	%f40, %f38, %f39, %f37;
	ld.global.f32 	%f41, [%rd11+-28];
	ld.global.f32 	%f42, [%rd9+28];
	fma.rn.f32 	%f43, %f41, %f42, %f40;
	ld.global.f32 	%f44, [%rd11+-32];
	ld.global.f32 	%f45, [%rd9+32];
	fma.rn.f32 	%f46, %f44, %f45, %f43;
	ld.global.f32 	%f47, [%rd11+-36];
	ld.global.f32 	%f48, [%rd9+36];
	fma.rn.f32 	%f49, %f47, %f48, %f46;
	ld.global.f32 	%f50, [%rd11+-40];
	ld.global.f32 	%f51, [%rd9+40];
	fma.rn.f32 	%f52, %f50, %f51, %f49;
	ld.global.f32 	%f53, [%rd11+-44];
	ld.global.f32 	%f54, [%rd9+44];
	fma.rn.f32 	%f55, %f53, %f54, %f52;
	ld.global.f32 	%f56, [%rd11+-48];
	ld.global.f32 	%f57, [%rd9+48];
	fma.rn.f32 	%f58, %f56, %f57, %f55;
	ld.global.f32 	%f59, [%rd11+-52];
	ld.global.f32 	%f60, [%rd9+52];
	fma.rn.f32 	%f61, %f59, %f60, %f58;
	ld.global.f32 	%f62, [%rd11+-56];
	ld.global.f32 	%f63, [%rd9+56];
	fma.rn.f32 	%f64, %f62, %f63, %f61;
	ld.global.f32 	%f65, [%rd11+-60];
	ld.global.f32 	%f66, [%rd9+60];
	fma.rn.f32 	%f117, %f65, %f66, %f64;
	add.s32 	%r91, %r91, 16;
	add.s32 	%r83, %r83, 16;
	add.s32 	%r79, %r79, 16;
	add.s32 	%r78, %r78, -16;
	setp.ne.s32 	%p8, %r79, 0;
	@%p8 bra 	$L__BB0_5;
$L__BB0_6:
	setp.eq.s32 	%p9, %r9, 0;
	@%p9 bra 	$L__BB0_16;
	add.s32 	%r69, %r9, -1;
	setp.lt.u32 	%p10, %r69, 7;
	@%p10 bra 	$L__BB0_9;
	sub.s32 	%r70, %r17, %r83;
	mul.wide.s32 	%rd12, %r70, 4;
	add.s64 	%rd13, %rd2, %rd12;
	ld.global.f32 	%f68, [%rd13];
	mul.wide.s32 	%rd14, %r91, 4;
	add.s64 	%rd15, %rd1, %rd14;
	ld.global.f32 	%f69, [%rd15];
	fma.rn.f32 	%f70, %f68, %f69, %f117;
	ld.global.f32 	%f71, [%rd13+-4];
	ld.global.f32 	%f72, [%rd15+4];
	fma.rn.f32 	%f73, %f71, %f72, %f70;
	ld.global.f32 	%f74, [%rd13+-8];
	ld.global.f32 	%f75, [%rd15+8];
	fma.rn.f32 	%f76, %f74, %f75, %f73;
	ld.global.f32 	%f77, [%rd13+-12];
	ld.global.f32 	%f78, [%rd15+12];
	fma.rn.f32 	%f79, %f77, %f78, %f76;
	ld.global.f32 	%f80, [%rd13+-16];
	ld.global.f32 	%f81, [%rd15+16];
	fma.rn.f32 	%f82, %f80, %f81, %f79;
	ld.global.f32 	%f83, [%rd13+-20];
	ld.global.f32 	%f84, [%rd15+20];
	fma.rn.f32 	%f85, %f83, %f84, %f82;
	ld.global.f32 	%f86, [%rd13+-24];
	ld.global.f32 	%f87, [%rd15+24];
	fma.rn.f32 	%f88, %f86, %f87, %f85;
	ld.global.f32 	%f89, [%rd13+-28];
	ld.global.f32 	%f90, [%rd15+28];
	fma.rn.f32 	%f117, %f89, %f90, %f88;
	add.s32 	%r91, %r91, 8;
	add.s32 	%r83, %r83, 8;
$L__BB0_9:
	setp.eq.s32 	%p11, %r10, 0;
	@%p11 bra 	$L__BB0_16;
	add.s32 	%r72, %r10, -1;
	setp.lt.u32 	%p12, %r72, 3;
	mov.u32 	%r90, %r91;
	@%p12 bra 	$L__BB0_12;
	sub.s32 	%r73, %r17, %r83;
	mul.wide.s32 	%rd16, %r73, 4;
	add.s64 	%rd17, %rd2, %rd16;
	ld.global.f32 	%f92, [%rd17];
	mul.wide.s32 	%rd18, %r91, 4;
	add.s64 	%rd19, %rd1, %rd18;
	ld.global.f32 	%f93, [%rd19];
	fma.rn.f32 	%f94, %f92, %f93, %f117;
	ld.global.f32 	%f95, [%rd17+-4];
	ld.global.f32 	%f96, [%rd19+4];
	fma.rn.f32 	%f97, %f95, %f96, %f94;
	ld.global.f32 	%f98, [%rd17+-8];
	ld.global.f32 	%f99, [%rd19+8];
	fma.rn.f32 	%f100, %f98, %f99, %f97;
	ld.global.f32 	%f101, [%rd17+-12];
	ld.global.f32 	%f102, [%rd19+12];
	fma.rn.f32 	%f117, %f101, %f102, %f100;
	add.s32 	%r91, %r91, 4;
	add.s32 	%r83, %r83, 4;
	mov.u32 	%r90, %r91;
$L__BB0_12:
	setp.eq.s32 	%p13, %r11, 0;
	@%p13 bra 	$L__BB0_16;
	setp.eq.s32 	%p14, %r11, 1;
	sub.s32 	%r74, %r17, %r83;
	mul.wide.s32 	%rd20, %r74, 4;
	add.s64 	%rd3, %rd2, %rd20;
	ld.global.f32 	%f103, [%rd3];
	mul.wide.s32 	%rd21, %r90, 4;
	add.s64 	%rd4, %rd1, %rd21;
	ld.global.f32 	%f104, [%rd4];
	fma.rn.f32 	%f117, %f103, %f104, %f117;
	add.s32 	%r91, %r90, 1;
	@%p14 bra 	$L__BB0_16;
	setp.eq.s32 	%p15, %r11, 2;
	ld.global.f32 	%f105, [%rd3+-4];
	ld.global.f32 	%f106, [%rd4+4];
	fma.rn.f32 	%f117, %f105, %f106, %f117;
	add.s32 	%r91, %r90, 2;
	@%p15 bra 	$L__BB0_16;
	ld.global.f32 	%f107, [%rd3+-8];
	ld.global.f32 	%f108, [%rd4+8];
	fma.rn.f32 	%f117, %f107, %f108, %f117;
	add.s32 	%r91, %r90, 3;
$L__BB0_16:
	add.s32 	%r76, %r14, 1;
	setp.ne.s32 	%p16, %r14, %r7;
	@%p16 bra 	$L__BB0_3;
$L__BB0_17:
	mad.lo.s32 	%r75, %r45, %r54, %r50;
	cvta.to.global.u64 	%rd22, %rd5;
	mul.wide.s32 	%rd23, %r75, 4;
	add.s64 	%rd24, %rd22, %rd23;
	st.global.f32 	[%rd24], %f117;
$L__BB0_18:
	ret;

}
	// .globl	_Z20mergeGradientsKernelPKfS0_Pfi
.visible .entry _Z20mergeGradientsKernelPKfS0_Pfi(
	.param .u64 .ptr .align 1 _Z20mergeGradientsKernelPKfS0_Pfi_param_0,
	.param .u64 .ptr .align 1 _Z20mergeGradientsKernelPKfS0_Pfi_param_1,
	.param .u64 .ptr .align 1 _Z20mergeGradientsKernelPKfS0_Pfi_param_2,
	.param .u32 _Z20mergeGradientsKernelPKfS0_Pfi_param_3
)
{
	.reg .pred 	%p<4>;
	.reg .b32 	%r<13>;
	.reg .b32 	%f<17>;
	.reg .b64 	%rd<11>;

	ld.param.u64 	%rd1, [_Z20mergeGradientsKernelPKfS0_Pfi_param_0];
	ld.param.u64 	%rd2, [_Z20mergeGradientsKernelPKfS0_Pfi_param_1];
	ld.param.u64 	%rd3, [_Z20mergeGradientsKernelPKfS0_Pfi_param_2];
	ld.param.u32 	%r2, [_Z20mergeGradientsKernelPKfS0_Pfi_param_3];
	mov.u32 	%r3, %ctaid.x;
	mov.u32 	%r4, %ntid.x;
	mov.u32 	%r5, %tid.x;
	mad.lo.s32 	%r1, %r3, %r4, %r5;
	setp.ge.s32 	%p1, %r1, %r2;
	@%p1 bra 	$L__BB1_2;
	cvta.to.global.u64 	%rd4, %rd1;
	cvta.to.global.u64 	%rd5, %rd2;
	cvta.to.global.u64 	%rd6, %rd3;
	mul.wide.s32 	%rd7, %r1, 4;
	add.s64 	%rd8, %rd4, %rd7;
	ld.global.f32 	%f1, [%rd8];
	add.s64 	%rd9, %rd5, %rd7;
	ld.global.f32 	%f2, [%rd9];
	abs.f32 	%f3, %f1;
	abs.f32 	%f4, %f2;
	mov.b32 	%r6, %f4;
	mov.b32 	%r7, %f3;
	min.s32 	%r8, %r6, %r7;
	mov.b32 	%f5, %r8;
	max.s32 	%r9, %r7, %r6;
	mov.b32 	%f6, %r9;
	and.b32  	%r10, %r9, -33554432;
	xor.b32  	%r11, %r10, 2122317824;
	mov.b32 	%f7, %r11;
	mul.f32 	%f8, %f5, %f7;
	mul.f32 	%f9, %f6, %f7;
	mul.f32 	%f10, %f8, %f8;
	fma.rn.f32 	%f11, %f9, %f9, %f10;
	sqrt.rn.f32 	%f12, %f11;
	or.b32  	%r12, %r10, 8388608;
	mov.b32 	%f13, %r12;
	mul.f32 	%f14, %f12, %f13;
	setp.eq.f32 	%p2, %f5, 0f00000000;
	selp.f32 	%f15, %f6, %f14, %p2;
	setp.eq.f32 	%p3, %f5, 0f7F800000;
	selp.f32 	%f16, 0f7F800000, %f15, %p3;
	add.s64 	%rd10, %rd6, %rd7;
	st.global.f32 	[%rd10], %f16;
$L__BB1_2:
	ret;

}
	// .globl	_Z29non_maximum_suppressionKernelPKfS0_S0_Piii
.visible .entry _Z29non_maximum_suppressionKernelPKfS0_S0_Piii(
	.param .u64 .ptr .align 1 _Z29non_maximum_suppressionKernelPKfS0_S0_Piii_param_0,
	.param .u64 .ptr .align 1 _Z29non_maximum_suppressionKernelPKfS0_S0_Piii_param_1,
	.param .u64 .ptr .align 1 _Z29non_maximum_suppressionKernelPKfS0_S0_Piii_param_2,
	.param .u64 .ptr .align 1 _Z29non_maximum_suppressionKernelPKfS0_S0_Piii_param_3,
	.param .u32 _Z29non_maximum_suppressionKernelPKfS0_S0_Piii_param_4,
	.param .u32 _Z29non_maximum_suppressionKernelPKfS0_S0_Piii_param_5
)
{
	.reg .pred 	%p<40>;
	.reg .b32 	%r<55>;
	.reg .b32 	%f<85>;
	.reg .b64 	%rd<35>;
	.reg .b64 	%fd<6>;

	ld.param.u64 	%rd6, [_Z29non_maximum_suppressionKernelPKfS0_S0_Piii_param_0];
	ld.param.u64 	%rd7, [_Z29non_maximum_suppressionKernelPKfS0_S0_Piii_param_1];
	ld.param.u64 	%rd9, [_Z29non_maximum_suppressionKernelPKfS0_S0_Piii_param_2];
	ld.param.u64 	%rd8, [_Z29non_maximum_suppressionKernelPKfS0_S0_Piii_param_3];
	ld.param.u32 	%r15, [_Z29non_maximum_suppressionKernelPKfS0_S0_Piii_param_4];
	ld.param.u32 	%r16, [_Z29non_maximum_suppressionKernelPKfS0_S0_Piii_param_5];
	cvta.to.global.u64 	%rd1, %rd9;
	mov.u32 	%r18, %ctaid.x;
	mov.u32 	%r19, %ntid.x;
	mov.u32 	%r20, %tid.x;
	mad.lo.s32 	%r1, %r18, %r19, %r20;
	mov.u32 	%r21, %ctaid.y;
	mov.u32 	%r22, %ntid.y;
	mov.u32 	%r23, %tid.y;
	mad.lo.s32 	%r24, %r21, %r22, %r23;
	setp.lt.s32 	%p1, %r1, 1;
	setp.eq.s32 	%p2, %r24, 0;
	or.pred  	%p3, %p1, %p2;
	add.s32 	%r3, %r15, -1;
	setp.ge.s32 	%p4, %r1, %r3;
	or.pred  	%p5, %p3, %p4;
	add.s32 	%r25, %r16, -1;
	setp.ge.s32 	%p6, %r24, %r25;
	or.pred  	%p7, %p5, %p6;
	@%p7 bra 	$L__BB2_28;
	cvta.to.global.u64 	%rd10, %rd7;
	cvta.to.global.u64 	%rd11, %rd6;
	mad.lo.s32 	%r4, %r15, %r24, %r1;
	mul.wide.s32 	%rd12, %r4, 4;
	add.s64 	%rd13, %rd10, %rd12;
	ld.global.f32 	%f20, [%rd13];
	add.s64 	%rd14, %rd11, %rd12;
	ld.global.f32 	%f21, [%rd14];
	abs.f32 	%f22, %f21;
	abs.f32 	%f23, %f20;
	setp.gt.f32 	%p8, %f23, %f22;
	selp.f32 	%f24, %f23, %f22, %p8;
	selp.f32 	%f25, %f22, %f23, %p8;
	div.rn.f32 	%f26, %f25, %f24;
	mul.f32 	%f27, %f26, %f26;
	fma.rn.f32 	%f28, %f27, 0f3B33710B, 0fBC807748;
	fma.rn.f32 	%f29, %f28, %f27, 0f3D2CDAB2;
	fma.rn.f32 	%f30, %f29, %f27, 0fBD992D10;
	fma.rn.f32 	%f31, %f30, %f27, 0f3DD9EA6C;
	fma.rn.f32 	%f32, %f31, %f27, 0fBE117CB1;
	fma.rn.f32 	%f33, %f32, %f27, 0f3E4CBCE0;
	fma.rn.f32 	%f34, %f33, %f27, 0fBEAAAA7D;
	mul.f32 	%f35, %f27, %f34;
	fma.rn.f32 	%f36, %f35, %f26, %f26;
	neg.f32 	%f37, %f36;
	fma.rn.f32 	%f38, 0f3F6EE581, 0f3FD774EB, %f37;
	selp.f32 	%f39, %f38, %f36, %p8;
	selp.f32 	%f40, 0f3F6EE581, 0f3FEEE581, %p8;
	selp.f32 	%f41, %f36, %f37, %p8;
	mov.b32 	%r26, %f21;
	fma.rn.f32 	%f42, %f40, 0f3FD774EB, %f41;
	setp.lt.s32 	%p9, %r26, 0;
	selp.f32 	%f43, %f42, %f39, %p9;
	add.f32 	%f44, %f23, %f22;
	setp.eq.f32 	%p10, %f24, 0f00000000;
	selp.f32 	%f45, 0f40490FDB, 0f00000000, %p9;
	setp.eq.f32 	%p11, %f22, %f23;
	selp.f32 	%f46, 0f4016CBE4, 0f3F490FDB, %p9;
	selp.f32 	%f47, %f46, %f43, %p11;
	selp.f32 	%f48, %f45, %f47, %p10;
	abs.f32 	%f49, %f44;
	setp.nan.f32 	%p12, %f49, %f49;
	copysign.f32 	%f50, %f20, %f48;
	selp.f32 	%f51, %f44, %f50, %p12;
	cvt.f64.f32 	%fd1, %f51;
	add.f64 	%fd2, %fd1, 0d400921FB54442D18;
	cvt.rn.f32.f64 	%f1, %fd2;
	abs.f32 	%f83, %f1;
	setp.lt.f32 	%p13, %f83, 0f40490FDB;
	@%p13 bra 	$L__BB2_12;
	setp.gtu.f32 	%p14, %f83, 0f4BC90FDB;
	@%p14 bra 	$L__BB2_9;
	mov.f32 	%f52, 0f40490FDB;
	div.approx.f32 	%f53, %f83, %f52;
	cvt.rzi.f32.f32 	%f81, %f53;
	fma.rn.f32 	%f4, %f81, 0fC0490FDB, %f83;
	mov.b32 	%r5, %f4;
	setp.lt.u32 	%p15, %r5, 1078530011;
	@%p15 bra 	$L__BB2_8;
	setp.lt.u32 	%p16, %r5, -2147483647;
	@%p16 bra 	$L__BB2_6;
	add.f32 	%f57, %f81, 0fBF800000;
	setp.lt.f32 	%p19, %f4, 0fC0490FDB;
	add.f32 	%f58, %f57, 0fBF800000;
	selp.f32 	%f81, %f58, %f57, %p19;
	bra.uni 	$L__BB2_8;
$L__BB2_6:
	add.f32 	%f81, %f81, 0f3F800000;
	setp.ltu.f32 	%p17, %f4, 0f40C90FDB;
	@%p17 bra 	$L__BB2_8;
	add.f32 	%f54, %f81, 0f3F800000;
	fma.rn.f32 	%f55, 0f40490FDB, 0fC0400000, %f4;
	setp.ge.f32 	%p18, %f55, 0f00000000;
	add.f32 	%f56, %f54, 0f3F800000;
	selp.f32 	%f81, %f56, %f54, %p18;
$L__BB2_8:
	fma.rn.f32 	%f83, %f81, 0fC0490FDB, %f83;
	bra.uni 	$L__BB2_12;
$L__BB2_9:
	mov.b32 	%r6, %f83;
	and.b32  	%r27, %r6, 8388607;
	or.b32  	%r52, %r27, 1065353216;
	mov.b32 	%f82, %r52;
	and.b32  	%r28, %r6, -8388608;
	add.s32 	%r53, %r28, -1073741824;
	setp.eq.s32 	%p20, %r53, 0;
	@%p20 bra 	$L__BB2_11;
$L__BB2_10:
	min.u32 	%r29, %r53, 192937984;
	add.s32 	%r30, %r52, %r29;
	mov.b32 	%f59, %r30;
	mul.f32 	%f60, %f59, 0f3F22F983;
	fma.rn.f32 	%f61, %f60, 0fBFC90FDB, %f59;
	fma.rn.f32 	%f62, %f61, 0f3F22F983, %f60;
	fma.rn.f32 	%f63, %f62, 0fBFC90FDB, %f59;
	mov.f32 	%f64, 0f3F22F983;
	fma.rz.f32 	%f65, %f63, %f64, %f62;
	cvt.rzi.f32.f32 	%f66, %f65;
	fma.rn.f32 	%f82, %f66, 0fBFC90FDB, %f59;
	sub.s32 	%r53, %r53, %r29;
	mov.b32 	%r52, %f82;
	setp.ne.s32 	%p21, %r53, 0;
	setp.ne.s32 	%p22, %r52, 0;
	and.pred  	%p23, %p21, %p22;
	@%p23 bra 	$L__BB2_10;
$L__BB2_11:
	setp.gt.u32 	%p24, %r6, 2139095039;
	selp.f32 	%f68, 0f7FFFFFFF, 0f4B800000, %p24;
	mul.f32 	%f69, %f82, 0f34000000;
	mul.f32 	%f83, %f68, %f69;
$L__BB2_12:
	abs.f32 	%f70, %f83;
	setp.nan.f32 	%p25, %f70, %f70;
	copysign.f32 	%f71, %f1, %f83;
	selp.f32 	%f72, %f83, %f71, %p25;
	cvt.f64.f32 	%fd3, %f72;
	div.rn.f64 	%fd4, %fd3, 0d400921FB54442D18;
	mul.f64 	%fd5, %fd4, 0d4020000000000000;
	cvt.rzi.s32.f64 	%r33, %fd5;
	shr.s32 	%r34, %r33, 31;
	shr.u32 	%r35, %r34, 29;
	add.s32 	%r36, %r33, %r35;
	and.b32  	%r37, %r36, -8;
	sub.s32 	%r32, %r33, %r37;
	mov.b32 	%r54, 0;
	setp.gt.s32 	%p26, %r32, 2;
	@%p26 bra 	$L__BB2_15;
	add.s32 	%r40, %r32, -1;
	setp.lt.u32 	%p30, %r40, 2;
	@%p30 bra 	$L__BB2_20;
	setp.eq.s32 	%p31, %r32, 0;
	@%p31 bra 	$L__BB2_18;
	bra.uni 	$L__BB2_27;
$L__BB2_15:
	add.s32 	%r38, %r32, -3;
	setp.lt.u32 	%p27, %r38, 2;
	@%p27 bra 	$L__BB2_22;
	add.s32 	%r39, %r32, -5;
	setp.lt.u32 	%p28, %r39, 2;
	@%p28 bra 	$L__BB2_24;
	setp.ne.s32 	%p29, %r32, 7;
	@%p29 bra 	$L__BB2_27;
$L__BB2_18:
	add.s64 	%rd2, %rd1, %rd12;
	ld.global.f32 	%f84, [%rd2];
	ld.global.f32 	%f79, [%rd2+-4];
	setp.leu.f32 	%p38, %f84, %f79;
	@%p38 bra 	$L__BB2_27;
	ld.global.f32 	%f80, [%rd2+4];
	setp.gt.f32 	%p39, %f84, %f80;
	@%p39 bra 	$L__BB2_26;
	bra.uni 	$L__BB2_27;
$L__BB2_20:
	add.s64 	%rd3, %rd1, %rd12;
	ld.global.f32 	%f84, [%rd3];
	sub.s32 	%r48, %r4, %r15;
	mul.wide.s32 	%rd27, %r48, 4;
	add.s64 	%rd28, %rd1, %rd27;
	ld.global.f32 	%f77, [%rd28+4];
	setp.leu.f32 	%p36, %f84, %f77;
	@%p36 bra 	$L__BB2_27;
	mul.wide.s32 	%rd29, %r3, 4;
	add.s64 	%rd30, %rd3, %rd29;
	ld.global.f32 	%f78, [%rd30];
	setp.gt.f32 	%p37, %f84, %f78;
	@%p37 bra 	$L__BB2_26;
	bra.uni 	$L__BB2_27;
$L__BB2_22:
	add.s64 	%rd4, %rd1, %rd12;
	ld.global.f32 	%f84, [%rd4];
	sub.s32 	%r45, %r4, %r15;
	mul.wide.s32 	%rd22, %r45, 4;
	add.s64 	%rd23, %rd1, %rd22;
	ld.global.f32 	%f75, [%rd23];
	setp.leu.f32 	%p34, %f84, %f75;
	@%p34 bra 	$L__BB2_27;
	mul.wide.s32 	%rd24, %r15, 4;
	add.s64 	%rd25, %rd4, %rd24;
	ld.global.f32 	%f76, [%rd25];
	setp.gt.f32 	%p35, %f84, %f76;
	@%p35 bra 	$L__BB2_26;
	bra.uni 	$L__BB2_27;
$L__BB2_24:
	add.s64 	%rd5, %rd1, %rd12;
	ld.global.f32 	%f84, [%rd5];
	mul.wide.s32 	%rd16, %r15, 4;
	xor.b64  	%rd17, %rd16, -4;
	add.s64 	%rd18, %rd5, %rd17;
	ld.global.f32 	%f73, [%rd18];
	setp.leu.f32 	%p32, %f84, %f73;
	@%p32 bra 	$L__BB2_27;
	add.s32 	%r43, %r15, 1;
	mul.wide.s32 	%rd19, %r43, 4;
	add.s64 	%rd20, %rd5, %rd19;
	ld.global.f32 	%f74, [%rd20];
	setp.leu.f32 	%p33, %f84, %f74;
	@%p33 bra 	$L__BB2_27;
$L__BB2_26:
	cvt.rzi.s32.f32 	%r54, %f84;
$L__BB2_27:
	cvta.to.global.u64 	%rd32, %rd8;
	add.s64 	%rd34, %rd32, %rd12;
	st.global.u32 	[%rd34], %r54;
$L__BB2_28:
	ret;

}
	// .globl	_Z17first_edgesKernelPKiPiiii
.visible .entry _Z17first_edgesKernelPKiPiiii(
	.param .u64 .ptr .align 1 _Z17first_edgesKernelPKiPiiii_param_0,
	.param .u64 .ptr .align 1 _Z17first_edgesKernelPKiPiiii_param_1,
	.param .u32 _Z17first_edgesKernelPKiPiiii_param_2,
	.param .u32 _Z17first_edgesKernelPKiPiiii_param_3,
	.param .u32 _Z17first_edgesKernelPKiPiiii_param_4
)
{
	.reg .pred 	%p<9>;
	.reg .b32 	%r<22>;
	.reg .b64 	%rd<11>;

	ld.param.u64 	%rd2, [_Z17first_edgesKernelPKiPiiii_param_0];
	ld.param.u64 	%rd3, [_Z17first_edgesKernelPKiPiiii_param_1];
	ld.param.u32 	%r6, [_Z17first_edgesKernelPKiPiiii_param_2];
	ld.param.u32 	%r7, [_Z17first_edgesKernelPKiPiiii_param_3];
	ld.param.u32 	%r5, [_Z17first_edgesKernelPKiPiiii_param_4];
	cvta.to.global.u64 	%rd1, %rd3;
	mov.u32 	%r9, %ctaid.x;
	mov.u32 	%r10, %ntid.x;
	mov.u32 	%r11, %tid.x;
	mad.lo.s32 	%r12, %r9, %r10, %r11;
	mov.u32 	%r13, %ctaid.y;
	mov.u32 	%r14, %ntid.y;
	mov.u32 	%r15, %tid.y;
	mad.lo.s32 	%r16, %r13, %r14, %r15;
	setp.lt.s32 	%p1, %r12, 1;
	setp.eq.s32 	%p2, %r16, 0;
	or.pred  	%p3, %p1, %p2;
	add.s32 	%r17, %r6, -1;
	setp.ge.s32 	%p4, %r12, %r17;
	or.pred  	%p5, %p3, %p4;
	add.s32 	%r18, %r7, -1;
	setp.ge.s32 	%p6, %r16, %r18;
	or.pred  	%p7, %p5, %p6;
	@%p7 bra 	$L__BB3_4;
	cvta.to.global.u64 	%rd4, %rd2;
	mad.lo.s32 	%r3, %r6, %r16, %r12;
	mul.wide.s32 	%rd5, %r3, 4;
	add.s64 	%rd6, %rd4, %rd5;
	ld.global.u32 	%r19, [%rd6];
	setp.lt.s32 	%p8, %r19, %r5;
	@%p8 bra 	$L__BB3_3;
	add.s64 	%rd8, %rd1, %rd5;
	mov.b32 	%r20, 255;
	st.global.u32 	[%rd8], %r20;
	bra.uni 	$L__BB3_4;
$L__BB3_3:
	add.s64 	%rd10, %rd1, %rd5;
	mov.b32 	%r21, 0;
	st.global.u32 	[%rd10], %r21;
$L__BB3_4:
	ret;

}
	// .globl	_Z22hysteresis_edgesKernelPKiPiiiiPb
.visible .entry _Z22hysteresis_edgesKernelPKiPiiiiPb(
	.param .u64 .ptr .align 1 _Z22hysteresis_edgesKernelPKiPiiiiPb_param_0,
	.param .u64 .ptr .align 1 _Z22hysteresis_edgesKernelPKiPiiiiPb_param_1,
	.param .u32 _Z22hysteresis_edgesKernelPKiPiiiiPb_param_2,
	.param .u32 _Z22hysteresis_edgesKernelPKiPiiiiPb_param_3,
	.param .u32 _Z22hysteresis_edgesKernelPKiPiiiiPb_param_4,
	.param .u64 .ptr .align 1 _Z22hysteresis_edgesKernelPKiPiiiiPb_param_5
)
{
	.reg .pred 	%p<18>;
	.reg .b16 	%rs<2>;
	.reg .b32 	%r<31>;
	.reg .b64 	%rd<15>;

	ld.param.u64 	%rd5, [_Z22hysteresis_edgesKernelPKiPiiiiPb_param_0];
	ld.param.u64 	%rd7, [_Z22hysteresis_edgesKernelPKiPiiiiPb_param_1];
	ld.param.u32 	%r6, [_Z22hysteresis_edgesKernelPKiPiiiiPb_param_2];
	ld.param.u32 	%r7, [_Z22hysteresis_edgesKernelPKiPiiiiPb_param_3];
	ld.param.u32 	%r5, [_Z22hysteresis_edgesKernelPKiPiiiiPb_param_4];
	ld.param.u64 	%rd6, [_Z22hysteresis_edgesKernelPKiPiiiiPb_param_5];
	cvta.to.global.u64 	%rd1, %rd7;
	mov.u32 	%r9, %ctaid.x;
	mov.u32 	%r10, %ntid.x;
	mov.u32 	%r11, %tid.x;
	mad.lo.s32 	%r12, %r9, %r10, %r11;
	mov.u32 	%r13, %ctaid.y;
	mov.u32 	%r14, %ntid.y;
	mov.u32 	%r15, %tid.y;
	mad.lo.s32 	%r16, %r13, %r14, %r15;
	setp.lt.s32 	%p1, %r12, 1;
	setp.eq.s32 	%p2, %r16, 0;
	or.pred  	%p3, %p1, %p2;
	add.s32 	%r17, %r6, -1;
	setp.ge.s32 	%p4, %r12, %r17;
	or.pred  	%p5, %p3, %p4;
	add.s32 	%r18, %r7, -1;
	setp.ge.s32 	%p6, %r16, %r18;
	or.pred  	%p7, %p5, %p6;
	@%p7 bra 	$L__BB4_12;
	cvta.to.global.u64 	%rd8, %rd5;
	mad.lo.s32 	%r3, %r6, %r16, %r12;
	mul.wide.s32 	%rd9, %r3, 4;
	add.s64 	%rd10, %rd8, %rd9;
	ld.global.u32 	%r19, [%rd10];
	setp.lt.s32 	%p8, %r19, %r5;
	@%p8 bra 	$L__BB4_12;
	add.s64 	%rd2, %rd1, %rd9;
	ld.global.u32 	%r20, [%rd2];
	setp.ne.s32 	%p9, %r20, 0;
	@%p9 bra 	$L__BB4_12;
	sub.s32 	%r21, %r3, %r6;
	mul.wide.s32 	%rd12, %r21, 4;
	add.s64 	%rd3, %rd1, %rd12;
	ld.global.u32 	%r22, [%rd3];
	setp.ne.s32 	%p10, %r22, 0;
	@%p10 bra 	$L__BB4_11;
	mul.wide.s32 	%rd13, %r6, 4;
	add.s64 	%rd4, %rd2, %rd13;
	ld.global.u32 	%r23, [%rd4];
	setp.ne.s32 	%p11, %r23, 0;
	@%p11 bra 	$L__BB4_11;
	ld.global.u32 	%r24, [%rd2+-4];
	setp.ne.s32 	%p12, %r24, 0;
	@%p12 bra 	$L__BB4_11;
	ld.global.u32 	%r25, [%rd2+4];
	setp.ne.s32 	%p13, %r25, 0;
	@%p13 bra 	$L__BB4_11;
	ld.global.u32 	%r26, [%rd3+-4];
	setp.ne.s32 	%p14, %r26, 0;
	@%p14 bra 	$L__BB4_11;
	ld.global.u32 	%r27, [%rd3+4];
	setp.ne.s32 	%p15, %r27, 0;
	@%p15 bra 	$L__BB4_11;
	ld.global.u32 	%r28, [%rd4+-4];
	setp.ne.s32 	%p16, %r28, 0;
	@%p16 bra 	$L__BB4_11;
	ld.global.u32 	%r29, [%rd4+4];
	setp.eq.s32 	%p17, %r29, 0;
	@%p17 bra 	$L__BB4_12;
$L__BB4_11:
	mov.b32 	%r30, 255;
	st.global.u32 	[%rd2], %r30;
	cvta.to.global.u64 	%rd14, %rd6;
	mov.b16 	%rs1, 1;
	st.global.u8 	[%rd14], %rs1;
$L__BB4_12:
	ret;

}
	// .globl	_Z15normalizeKernelPfPiiff
.visible .entry _Z15normalizeKernelPfPiiff(
	.param .u64 .ptr .align 1 _Z15normalizeKernelPfPiiff_param_0,
	.param .u64 .ptr .align 1 _Z15normalizeKernelPfPiiff_param_1,
	.param .u32 _Z15normalizeKernelPfPiiff_param_2,
	.param .f32 _Z15normalizeKernelPfPiiff_param_3,
	.param .f32 _Z15normalizeKernelPfPiiff_param_4
)
{
	.reg .pred 	%p<2>;
	.reg .b32 	%r<7>;
	.reg .b32 	%f<8>;
	.reg .b64 	%rd<8>;

	ld.param.u64 	%rd1, [_Z15normalizeKernelPfPiiff_param_0];
	ld.param.u64 	%rd2, [_Z15normalizeKernelPfPiiff_param_1];
	ld.param.u32 	%r2, [_Z15normalizeKernelPfPiiff_param_2];
	ld.param.f32 	%f1, [_Z15normalizeKernelPfPiiff_param_3];
	ld.param.f32 	%f2, [_Z15normalizeKernelPfPiiff_param_4];
	mov.u32 	%r3, %ctaid.x;
	mov.u32 	%r4, %ntid.x;
	mov.u32 	%r5, %tid.x;
	mad.lo.s32 	%r1, %r3, %r4, %r5;
	setp.ge.s32 	%p1, %r1, %r2;
	@%p1 bra 	$L__BB5_2;
	cvta.to.global.u64 	%rd3, %rd1;
	cvta.to.global.u64 	%rd4, %rd2;
	mul.wide.s32 	%rd5, %r1, 4;
	add.s64 	%rd6, %rd3, %rd5;
	ld.global.f32 	%f3, [%rd6];
	sub.f32 	%f4, %f3, %f1;
	mul.f32 	%f5, %f4, 0f437F0000;
	sub.f32 	%f6, %f2, %f1;
	div.rn.f32 	%f7, %f5, %f6;
	cvt.rzi.s32.f32 	%r6, %f7;
	add.s64 	%rd7, %rd4, %rd5;
	st.global.u32 	[%rd7], %r6;
$L__BB5_2:
	ret;

}


// ===== COMPILED SASS (sm_100) =====

	.target	sm_100

	.elftype	@"ET_EXEC"


//--------------------- .note.nv.tkinfo           --------------------------
	.section	.note.nv.tkinfo,"",@"SHT_NOTE"
	.sectionflags	@"SHF_NOTE_NV_TKINFO"
	.tkinfo
        /*0018*/ 	.word	0x00000002
        /*0030*/ 	.string	""
        /*0030*/ 	.string	"ptxas"
        /*0030*/ 	.string	"Cuda compilation tools, release 13.0, V13.0.88"
        /*0030*/ 	.string	"Build cuda_13.0.r13.0/compiler.36424714_0"
        /*0030*/ 	.string	"-arch sm_100 -m 64 "



//--------------------- .note.nv.cuinfo           --------------------------
	.section	.note.nv.cuinfo,"",@"SHT_NOTE"
	.sectionflags	@"SHF_NOTE_NV_CUINFO"
        /*0018*/ 	.short	0x0002
        /*001a*/ 	.short	0x0064
        /*001c*/ 	.short	0x0082
	.zero		2


//--------------------- .nv.info                  --------------------------
	.section	.nv.info,"",@"SHT_CUDA_INFO"
	.align	4


	//----- nvinfo : EIATTR_REGCOUNT
	.align		4
        /*0000*/ 	.byte	0x04, 0x2f
        /*0002*/ 	.short	(.L_3 - .L_2)
	.align		4
.L_2:
        /*0004*/ 	.word	index@(_Z17convolutionKernelPKfPfS0_iii)
        /*0008*/ 	.word	0x00000020


	//----- nvinfo : EIATTR_FRAME_SIZE
	.align		4
.L_3:
        /*000c*/ 	.byte	0x04, 0x11
        /*000e*/ 	.short	(.L_5 - .L_4)
	.align		4
.L_4:
        /*0010*/ 	.word	index@(_Z17convolutionKernelPKfPfS0_iii)
        /*0014*/ 	.word	0x00000000


	//----- nvinfo : EIATTR_REGCOUNT
	.align		4
.L_5:
        /*0018*/ 	.byte	0x04, 0x2f
        /*001a*/ 	.short	(.L_7 - .L_6)
	.align		4
.L_6:
        /*001c*/ 	.word	index@(_Z20mergeGradientsKernelPKfS0_Pfi)
        /*0020*/ 	.word	0x0000000e


	//----- nvinfo : EIATTR_FRAME_SIZE
	.align		4
.L_7:
        /*0024*/ 	.byte	0x04, 0x11
        /*0026*/ 	.short	(.L_9 - .L_8)
	.align		4
.L_8:
        /*0028*/ 	.word	index@($__internal_3_$__cuda_sm20_sqrt_rn_f32_slowpath)
        /*002c*/ 	.word	0x00000000


	//----- nvinfo : EIATTR_FRAME_SIZE
	.align		4
.L_9:
        /*0030*/ 	.byte	0x04, 0x11
        /*0032*/ 	.short	(.L_11 - .L_10)
	.align		4
.L_10:
        /*0034*/ 	.word	index@(_Z20mergeGradientsKernelPKfS0_Pfi)
        /*0038*/ 	.word	0x00000000


	//----- nvinfo : EIATTR_REGCOUNT
	.align		4
.L_11:
        /*003c*/ 	.byte	0x04, 0x2f
        /*003e*/ 	.short	(.L_13 - .L_12)
	.align		4
.L_12:
        /*0040*/ 	.word	index@(_Z29non_maximum_suppressionKernelPKfS0_S0_Piii)
        /*0044*/ 	.word	0x00000018


	//----- nvinfo : EIATTR_FRAME_SIZE
	.align		4
.L_13:
        /*0048*/ 	.byte	0x04, 0x11
        /*004a*/ 	.short	(.L_15 - .L_14)
	.align		4
.L_14:
        /*004c*/ 	.word	index@($__internal_2_$__cuda_sm3x_div_rn_noftz_f32_slowpath)
        /*0050*/ 	.word	0x00000000


	//----- nvinfo : EIATTR_FRAME_SIZE
	.align		4
.L_15:
        /*0054*/ 	.byte	0x04, 0x11
        /*0056*/ 	.short	(.L_17 - .L_16)
	.align		4
.L_16:
        /*0058*/ 	.word	index@($__internal_1_$__cuda_sm20_div_rn_f64_full)
        /*005c*/ 	.word	0x00000000


	//----- nvinfo : EIATTR_FRAME_SIZE
	.align		4
.L_17:
        /*0060*/ 	.byte	0x04, 0x11
        /*0062*/ 	.short	(.L_19 - .L_18)
	.align		4
.L_18:
        /*0064*/ 	.word	index@(_Z29non_maximum_suppressionKernelPKfS0_S0_Piii)
        /*0068*/ 	.word	0x00000000


	//----- nvinfo : EIATTR_REGCOUNT
	.align		4
.L_19:
        /*006c*/ 	.byte	0x04, 0x2f
        /*006e*/ 	.short	(.L_21 - .L_20)
	.align		4
.L_20:
        /*0070*/ 	.word	index@(_Z17first_edgesKernelPKiPiiii)
        /*0074*/ 	.word	0x0000000c


	//----- nvinfo : EIATTR_FRAME_SIZE
	.align		4
.L_21:
        /*0078*/ 	.byte	0x04, 0x11
        /*007a*/ 	.short	(.L_23 - .L_22)
	.align		4
.L_22:
        /*007c*/ 	.word	index@(_Z17first_edgesKernelPKiPiiii)
        /*0080*/ 	.word	0x00000000


	//----- nvinfo : EIATTR_REGCOUNT
	.align		4
.L_23:
        /*0084*/ 	.byte	0x04, 0x2f
        /*0086*/ 	.short	(.L_25 - .L_24)
	.align		4
.L_24:
        /*0088*/ 	.word	index@(_Z22hysteresis_edgesKernelPKiPiiiiPb)
        /*008c*/ 	.word	0x0000000a


	//----- nvinfo : EIATTR_FRAME_SIZE
	.align		4
.L_25:
        /*0090*/ 	.byte	0x04, 0x11
        /*0092*/ 	.short	(.L_27 - .L_26)
	.align		4
.L_26:
        /*0094*/ 	.word	index@(_Z22hysteresis_edgesKernelPKiPiiiiPb)
        /*0098*/ 	.word	0x00000000


	//----- nvinfo : EIATTR_REGCOUNT
	.align		4
.L_27:
        /*009c*/ 	.byte	0x04, 0x2f
        /*009e*/ 	.short	(.L_29 - .L_28)
	.align		4
.L_28:
        /*00a0*/ 	.word	index@(_Z15normalizeKernelPfPiiff)
        /*00a4*/ 	.word	0x00000010


	//----- nvinfo : EIATTR_FRAME_SIZE
	.align		4
.L_29:
        /*00a8*/ 	.byte	0x04, 0x11
        /*00aa*/ 	.short	(.L_31 - .L_30)
	.align		4
.L_30:
        /*00ac*/ 	.word	index@($__internal_0_$__cuda_sm3x_div_rn_noftz_f32_slowpath)
        /*00b0*/ 	.word	0x00000000


	//----- nvinfo : EIATTR_FRAME_SIZE
	.align		4
.L_31:
        /*00b4*/ 	.byte	0x04, 0x11
        /*00b6*/ 	.short	(.L_33 - .L_32)
	.align		4
.L_32:
        /*00b8*/ 	.word	index@(_Z15normalizeKernelPfPiiff)
        /*00bc*/ 	.word	0x00000000


	//----- nvinfo : EIATTR_MIN_STACK_SIZE
	.align		4
.L_33:
        /*00c0*/ 	.byte	0x04, 0x12
        /*00c2*/ 	.short	(.L_35 - .L_34)
	.align		4
.L_34:
        /*00c4*/ 	.word	index@(_Z15normalizeKernelPfPiiff)
        /*00c8*/ 	.word	0x00000000


	//----- nvinfo : EIATTR_MIN_STACK_SIZE
	.align		4
.L_35:
        /*00cc*/ 	.byte	0x04, 0x12
        /*00ce*/ 	.short	(.L_37 - .L_36)
	.align		4
.L_36:
        /*00d0*/ 	.word	index@(_Z22hysteresis_edgesKernelPKiPiiiiPb)
        /*00d4*/ 	.word	0x00000000


	//----- nvinfo : EIATTR_MIN_STACK_SIZE
	.align		4
.L_37:
        /*00d8*/ 	.byte	0x04, 0x12
        /*00da*/ 	.short	(.L_39 - .L_38)
	.align		4
.L_38:
        /*00dc*/ 	.word	index@(_Z17first_edgesKernelPKiPiiii)
        /*00e0*/ 	.word	0x00000000


	//----- nvinfo : EIATTR_MIN_STACK_SIZE
	.align		4
.L_39:
        /*00e4*/ 	.byte	0x04, 0x12
        /*00e6*/ 	.short	(.L_41 - .L_40)
	.align		4
.L_40:
        /*00e8*/ 	.word	index@(_Z29non_maximum_suppressionKernelPKfS0_S0_Piii)
        /*00ec*/ 	.word	0x00000000


	//----- nvinfo : EIATTR_MIN_STACK_SIZE
	.align		4
.L_41:
        /*00f0*/ 	.byte	0x04, 0x12
        /*00f2*/ 	.short	(.L_43 - .L_42)
	.align		4
.L_42:
        /*00f4*/ 	.word	index@(_Z20mergeGradientsKernelPKfS0_Pfi)
        /*00f8*/ 	.word	0x00000000


	//----- nvinfo : EIATTR_MIN_STACK_SIZE
	.align		4
.L_43:
        /*00fc*/ 	.byte	0x04, 0x12
        /*00fe*/ 	.short	(.L_45 - .L_44)
	.align		4
.L_44:
        /*0100*/ 	.word	index@(_Z17convolutionKernelPKfPfS0_iii)
        /*0104*/ 	.word	0x00000000
.L_45:


//--------------------- .nv.compat                --------------------------
	.section	.nv.compat,"",@"SHT_CUDA_COMPAT_INFO"
	.align	4
        /*0000*/ 	.byte	0x02, 0x09, 0x00, 0x00, 0x02, 0x02, 0x01, 0x00, 0x02, 0x05, 0x05, 0x00, 0x03, 0x07, 0x01, 0x01
        /*0010*/ 	.byte	0x02, 0x03, 0x00, 0x00, 0x02, 0x06, 0x01, 0x00, 0x04, 0x0b, 0x08, 0x00, 0x01, 0x00, 0x00, 0x00
        /*0020*/ 	.byte	0x00, 0x00, 0x00, 0x00


//--------------------- .nv.info._Z15normalizeKernelPfPiiff --------------------------
	.section	.nv.info._Z15normalizeKernelPfPiiff,"",@"SHT_CUDA_INFO"
	.sectionflags	@""
	.align	4


	//----- nvinfo : EIATTR_CUDA_API_VERSION
	.align		4
        /*0000*/ 	.byte	0x04, 0x37
        /*0002*/ 	.short	(.L_47 - .L_46)
.L_46:
        /*0004*/ 	.word	0x00000082


	//----- nvinfo : EIATTR_KPARAM_INFO
	.align		4
.L_47:
        /*0008*/ 	.byte	0x04, 0x17
        /*000a*/ 	.short	(.L_49 - .L_48)
.L_48:
        /*000c*/ 	.word	0x00000000
        /*0010*/ 	.short	0x0004
        /*0012*/ 	.short	0x0018
        /*0014*/ 	.byte	0x00, 0xf0, 0x11, 0x00


	//----- nvinfo : EIATTR_KPARAM_INFO
	.align		4
.L_49:
        /*0018*/ 	.byte	0x04, 0x17
        /*001a*/ 	.short	(.L_51 - .L_50)
.L_50:
        /*001c*/ 	.word	0x00000000
        /*0020*/ 	.short	0x0003
        /*0022*/ 	.short	0x0014
        /*0024*/ 	.byte	0x00, 0xf0, 0x11, 0x00


	//----- nvinfo : EIATTR_KPARAM_INFO
	.align		4
.L_51:
        /*0028*/ 	.byte	0x04, 0x17
        /*002a*/ 	.short	(.L_53 - .L_52)
.L_52:
        /*002c*/ 	.word	0x00000000
        /*0030*/ 	.short	0x0002
        /*0032*/ 	.short	0x0010
        /*0034*/ 	.byte	0x00, 0xf0, 0x11, 0x00


	//----- nvinfo : EIATTR_KPARAM_INFO
	.align		4
.L_53:
        /*0038*/ 	.byte	0x04, 0x17
        /*003a*/ 	.short	(.L_55 - .L_54)
.L_54:
        /*003c*/ 	.word	0x00000000
        /*0040*/ 	.short	0x0001
        /*0042*/ 	.short	0x0008
        /*0044*/ 	.byte	0x00, 0xf5, 0x21, 0x00


	//----- nvinfo : EIATTR_KPARAM_INFO
	.align		4
.L_55:
        /*0048*/ 	.byte	0x04, 0x17
        /*004a*/ 	.short	(.L_57 - .L_56)
.L_56:
        /*004c*/ 	.word	0x00000000
        /*0050*/ 	.short	0x0000
        /*0052*/ 	.short	0x0000
        /*0054*/ 	.byte	0x00, 0xf5, 0x21, 0x00


	//----- nvinfo : EIATTR_SPARSE_MMA_MASK
	.align		4
.L_57:
        /*0058*/ 	.byte	0x03, 0x50
        /*005a*/ 	.short	0x0000


	//----- nvinfo : EIATTR_MAXREG_COUNT
	.align		4
        /*005c*/ 	.byte	0x03, 0x1b
        /*005e*/ 	.short	0x00ff


	//----- nvinfo : EIATTR_MERCURY_ISA_VERSION
	.align		4
        /*0060*/ 	.byte	0x03, 0x5f
        /*0062*/ 	.short	0x0101


	//----- nvinfo : EIATTR_VRC_CTA_INIT_COUNT
	.align		4
        /*0064*/ 	.byte	0x02, 0x4a
	.zero		1
	.zero		1


	//----- nvinfo : EIATTR_EXIT_INSTR_OFFSETS
	.align		4
        /*0068*/ 	.byte	0x04, 0x1c
        /*006a*/ 	.short	(.L_59 - .L_58)


	//   ....[0]....
.L_58:
        /*006c*/ 	.word	0x00000070


	//   ....[1]....
        /*0070*/ 	.word	0x00000220


	//----- nvinfo : EIATTR_CRS_STACK_SIZE
	.align		4
.L_59:
        /*0074*/ 	.byte	0x04, 0x1e
        /*0076*/ 	.short	(.L_61 - .L_60)
.L_60:
        /*0078*/ 	.word	0x00000000


	//----- nvinfo : EIATTR_CBANK_PARAM_SIZE
	.align		4
.L_61:
        /*007c*/ 	.byte	0x03, 0x19
        /*007e*/ 	.short	0x001c


	//----- nvinfo : EIATTR_PARAM_CBANK
	.align		4
        /*0080*/ 	.byte	0x04, 0x0a
        /*0082*/ 	.short	(.L_63 - .L_62)
	.align		4
.L_62:
        /*0084*/ 	.word	index@(.nv.constant0._Z15normalizeKernelPfPiiff)
        /*0088*/ 	.short	0x0380
        /*008a*/ 	.short	0x001c


	//----- nvinfo : EIATTR_SW_WAR
	.align		4
.L_63:
        /*008c*/ 	.byte	0x04, 0x36
        /*008e*/ 	.short	(.L_65 - .L_64)
.L_64:
        /*0090*/ 	.word	0x00000008
.L_65:


//--------------------- .nv.info._Z22hysteresis_edgesKernelPKiPiiiiPb --------------------------
	.section	.nv.info._Z22hysteresis_edgesKernelPKiPiiiiPb,"",@"SHT_CUDA_INFO"
	.sectionflags	@""
	.align	4


	//----- nvinfo : EIATTR_CUDA_API_VERSION
	.align		4
        /*0000*/ 	.byte	0x04, 0x37
        /*0002*/ 	.short	(.L_67 - .L_66)
.L_66:
        /*0004*/ 	.word	0x00000082


	//----- nvinfo : EIATTR_KPARAM_INFO
	.align		4
.L_67:
        /*0008*/ 	.byte	0x04, 0x17
        /*000a*/ 	.short	(.L_69 - .L_68)
.L_68:
        /*000c*/ 	.word	0x00000000
        /*0010*/ 	.short	0x0005
        /*0012*/ 	.short	0x0020
        /*0014*/ 	.byte	0x00, 0xf5, 0x21, 0x00


	//----- nvinfo : EIATTR_KPARAM_INFO
	.align		4
.L_69:
        /*0018*/ 	.byte	0x04, 0x17
        /*001a*/ 	.short	(.L_71 - .L_70)
.L_70:
        /*001c*/ 	.word	0x00000000
        /*0020*/ 	.short	0x0004
        /*0022*/ 	.short	0x0018
        /*0024*/ 	.byte	0x00, 0xf0, 0x11, 0x00


	//----- nvinfo : EIATTR_KPARAM_INFO
	.align		4
.L_71:
        /*0028*/ 	.byte	0x04, 0x17
        /*002a*/ 	.short	(.L_73 - .L_72)
.L_72:
        /*002c*/ 	.word	0x00000000
        /*0030*/ 	.short	0x0003
        /*0032*/ 	.short	0x0014
        /*0034*/ 	.byte	0x00, 0xf0, 0x11, 0x00


	//----- nvinfo : EIATTR_KPARAM_INFO
	.align		4
.L_73:
        /*0038*/ 	.byte	0x04, 0x17
        /*003a*/ 	.short	(.L_75 - .L_74)
.L_74:
        /*003c*/ 	.word	0x00000000
        /*0040*/ 	.short	0x0002
        /*0042*/ 	.short	0x0010
        /*0044*/ 	.byte	0x00, 0xf0, 0x11, 0x00


	//----- nvinfo : EIATTR_KPARAM_INFO
	.align		4
.L_75:
        /*0048*/ 	.byte	0x04, 0x17
        /*004a*/ 	.short	(.L_77 - .L_76)
.L_76:
        /*004c*/ 	.word	0x00000000
        /*0050*/ 	.short	0x0001
        /*0052*/ 	.short	0x0008
        /*0054*/ 	.byte	0x00, 0xf5, 0x21, 0x00


	//----- nvinfo : EIATTR_KPARAM_INFO
	.align		4
.L_77:
        /*0058*/ 	.byte	0x04, 0x17
        /*005a*/ 	.short	(.L_79 - .L_78)
.L_78:
        /*005c*/ 	.word	0x00000000
        /*0060*/ 	.short	0x0000
        /*0062*/ 	.short	0x0000
        /*0064*/ 	.byte	0x00, 0xf5, 0x21, 0x00


	//----- nvinfo : EIATTR_SPARSE_MMA_MASK
	.align		4
.L_79:
        /*0068*/ 	.byte	0x03, 0x50
        /*006a*/ 	.short	0x0000


	//----- nvinfo : EIATTR_MAXREG_COUNT
	.align		4
        /*006c*/ 	.byte	0x03, 0x1b
        /*006e*/ 	.short	0x00ff


	//----- nvinfo : EIATTR_MERCURY_ISA_VERSION
	.align		4
        /*0070*/ 	.byte	0x03, 0x5f
        /*0072*/ 	.short	0x0101


	//----- nvinfo : EIATTR_VRC_CTA_INIT_COUNT
	.align		4
        /*0074*/ 	.byte	0x02, 0x4a
	.zero		1
	.zero		1


	//----- nvinfo : EIATTR_EXIT_INSTR_OFFSETS
	.align		4
        /*0078*/ 	.byte	0x04, 0x1c
        /*007a*/ 	.short	(.L_81 - .L_80)


	//   ....[0]....
.L_80:
        /*007c*/ 	.word	0x00000100


	//   ....[1]....
        /*0080*/ 	.word	0x00000180


	//   ....[2]....
        /*0084*/ 	.word	0x000001d0


	//   ....[3]....
        /*0088*/ 	.word	0x00000390


	//   ....[4]....
        /*008c*/ 	.word	0x00000400


	//----- nvinfo : EIATTR_CRS_STACK_SIZE
	.align		4
.L_81:
        /*0090*/ 	.byte	0x04, 0x1e
        /*0092*/ 	.short	(.L_83 - .L_82)
.L_82:
        /*0094*/ 	.word	0x00000000


	//----- nvinfo : EIATTR_CBANK_PARAM_SIZE
	.align		4
.L_83:
        /*0098*/ 	.byte	0x03, 0x19
        /*009a*/ 	.short	0x0028


	//----- nvinfo : EIATTR_PARAM_CBANK
	.align		4
        /*009c*/ 	.byte	0x04, 0x0a
        /*009e*/ 	.short	(.L_85 - .L_84)
	.align		4
.L_84:
        /*00a0*/ 	.word	index@(.nv.constant0._Z22hysteresis_edgesKernelPKiPiiiiPb)
        /*00a4*/ 	.short	0x0380
        /*00a6*/ 	.short	0x0028


	//----- nvinfo : EIATTR_SW_WAR
	.align		4
.L_85:
        /*00a8*/ 	.byte	0x04, 0x36
        /*00aa*/ 	.short	(.L_87 - .L_86)
.L_86:
        /*00ac*/ 	.word	0x00000008
.L_87:


//--------------------- .nv.info._Z17first_edgesKernelPKiPiiii --------------------------
	.section	.nv.info._Z17first_edgesKernelPKiPiiii,"",@"SHT_CUDA_INFO"
	.sectionflags	@""
	.align	4


	//----- nvinfo : EIATTR_CUDA_API_VERSION
	.align		4
        /*0000*/ 	.byte	0x04, 0x37
        /*0002*/ 	.short	(.L_89 - .L_88)
.L_88:
        /*0004*/ 	.word	0x00000082


	//----- nvinfo : EIATTR_KPARAM_INFO
	.align		4
.L_89:
        /*0008*/ 	.byte	0x04, 0x17
        /*000a*/ 	.short	(.L_91 - .L_90)
.L_90:
        /*000c*/ 	.word	0x00000000
        /*0010*/ 	.short	0x0004
        /*0012*/ 	.short	0x0018
        /*0014*/ 	.byte	0x00, 0xf0, 0x11, 0x00


	//----- nvinfo : EIATTR_KPARAM_INFO
	.align		4
.L_91:
        /*0018*/ 	.byte	0x04, 0x17
        /*001a*/ 	.short	(.L_93 - .L_92)
.L_92:
        /*001c*/ 	.word	0x00000000
        /*0020*/ 	.short	0x0003
        /*0022*/ 	.short	0x0014
        /*0024*/ 	.byte	0x00, 0xf0, 0x11, 0x00


	//----- nvinfo : EIATTR_KPARAM_INFO
	.align		4
.L_93:
        /*0028*/ 	.byte	0x04, 0x17
        /*002a*/ 	.short	(.L_95 - .L_94)
.L_94:
        /*002c*/ 	.word	0x00000000
        /*0030*/ 	.short	0x0002
        /*0032*/ 	.short	0x0010
        /*0034*/ 	.byte	0x00, 0xf0, 0x11, 0x00


	//----- nvinfo : EIATTR_KPARAM_INFO
	.align		4
.L_95:
        /*0038*/ 	.byte	0x04, 0x17
        /*003a*/ 	.short	(.L_97 - .L_96)
.L_96:
        /*003c*/ 	.word	0x00000000
        /*0040*/ 	.short	0x0001
        /*0042*/ 	.short	0x0008
        /*0044*/ 	.byte	0x00, 0xf5, 0x21, 0x00


	//----- nvinfo : EIATTR_KPARAM_INFO
	.align		4
.L_97:
        /*0048*/ 	.byte	0x04, 0x17
        /*004a*/ 	.short	(.L_99 - .L_98)
.L_98:
        /*004c*/ 	.word	0x00000000
        /*0050*/ 	.short	0x0000
        /*0052*/ 	.short	0x0000
        /*0054*/ 	.byte	0x00, 0xf5, 0x21, 0x00


	//----- nvinfo : EIATTR_SPARSE_MMA_MASK
	.align		4
.L_99:
        /*0058*/ 	.byte	0x03, 0x50
        /*005a*/ 	.short	0x0000


	//----- nvinfo : EIATTR_MAXREG_COUNT
	.align		4
        /*005c*/ 	.byte	0x03, 0x1b
        /*005e*/ 	.short	0x00ff


	//----- nvinfo : EIATTR_MERCURY_ISA_VERSION
	.align		4
        /*0060*/ 	.byte	0x03, 0x5f
        /*0062*/ 	.short	0x0101


	//----- nvinfo : EIATTR_VRC_CTA_INIT_COUNT
	.align		4
        /*0064*/ 	.byte	0x02, 0x4a
	.zero		1
	.zero		1


	//----- nvinfo : EIATTR_EXIT_INSTR_OFFSETS
	.align		4
        /*0068*/ 	.byte	0x04, 0x1c
        /*006a*/ 	.short	(.L_101 - .L_100)


	//   ....[0]....
.L_100:
        /*006c*/ 	.word	0x00000100


	//   ....[1]....
        /*0070*/ 	.word	0x000001c0


	//   ....[2]....
        /*0074*/ 	.word	0x00000200


	//----- nvinfo : EIATTR_CBANK_PARAM_SIZE
	.align		4
.L_101:
        /*0078*/ 	.byte	0x03, 0x19
        /*007a*/ 	.short	0x001c


	//----- nvinfo : EIATTR_PARAM_CBANK
	.align		4
        /*007c*/ 	.byte	0x04, 0x0a
        /*007e*/ 	.short	(.L_103 - .L_102)
	.align		4
.L_102:
        /*0080*/ 	.word	index@(.nv.constant0._Z17first_edgesKernelPKiPiiii)
        /*0084*/ 	.short	0x0380
        /*0086*/ 	.short	0x001c


	//----- nvinfo : EIATTR_SW_WAR
	.align		4
.L_103:
        /*0088*/ 	.byte	0x04, 0x36
        /*008a*/ 	.short	(.L_105 - .L_104)
.L_104:
        /*008c*/ 	.word	0x00000008
.L_105:


//--------------------- .nv.info._Z29non_maximum_suppressionKernelPKfS0_S0_Piii --------------------------
	.section	.nv.info._Z29non_maximum_suppressionKernelPKfS0_S0_Piii,"",@"SHT_CUDA_INFO"
	.sectionflags	@""
	.align	4


	//----- nvinfo : EIATTR_CUDA_API_VERSION
	.align		4
        /*0000*/ 	.byte	0x04, 0x37
        /*0002*/ 	.short	(.L_107 - .L_106)
.L_106:
        /*0004*/ 	.word	0x00000082


	//----- nvinfo : EIATTR_KPARAM_INFO
	.align		4
.L_107:
        /*0008*/ 	.byte	0x04, 0x17
        /*000a*/ 	.short	(.L_109 - .L_108)
.L_108:
        /*000c*/ 	.word	0x00000000
        /*0010*/ 	.short	0x0005
        /*0012*/ 	.short	0x0024
        /*0014*/ 	.byte	0x00, 0xf0, 0x11, 0x00


	//----- nvinfo : EIATTR_KPARAM_INFO
	.align		4
.L_109:
        /*0018*/ 	.byte	0x04, 0x17
        /*001a*/ 	.short	(.L_111 - .L_110)
.L_110:
        /*001c*/ 	.word	0x00000000
        /*0020*/ 	.short	0x0004
        /*0022*/ 	.short	0x0020
        /*0024*/ 	.byte	0x00, 0xf0, 0x11, 0x00


	//----- nvinfo : EIATTR_KPARAM_INFO
	.align		4
.L_111:
        /*0028*/ 	.byte	0x04, 0x17
        /*002a*/ 	.short	(.L_113 - .L_112)
.L_112:
        /*002c*/ 	.word	0x00000000
        /*0030*/ 	.short	0x0003
        /*0032*/ 	.short	0x0018
        /*0034*/ 	.byte	0x00, 0xf5, 0x21, 0x00


	//----- nvinfo : EIATTR_KPARAM_INFO
	.align		4
.L_113:
        /*0038*/ 	.byte	0x04, 0x17
        /*003a*/ 	.short	(.L_115 - .L_114)
.L_114:
        /*003c*/ 	.word	0x00000000
        /*0040*/ 	.short	0x0002
        /*0042*/ 	.short	0x0010
        /*0044*/ 	.byte	0x00, 0xf5, 0x21, 0x00


	//----- nvinfo : EIATTR_KPARAM_INFO
	.align		4
.L_115:
        /*0048*/ 	.byte	0x04, 0x17
        /*004a*/ 	.short	(.L_117 - .L_116)
.L_116:
        /*004c*/ 	.word	0x00000000
        /*0050*/ 	.short	0x0001
        /*0052*/ 	.short	0x0008
        /*0054*/ 	.byte	0x00, 0xf5, 0x21, 0x00


	//----- nvinfo : EIATTR_KPARAM_INFO
	.align		4
.L_117:
        /*0058*/ 	.byte	0x04, 0x17
        /*005a*/ 	.short	(.L_119 - .L_118)
.L_118:
        /*005c*/ 	.word	0x00000000
        /*0060*/ 	.short	0x0000
        /*0062*/ 	.short	0x0000
        /*0064*/ 	.byte	0x00, 0xf5, 0x21, 0x00


	//----- nvinfo : EIATTR_SPARSE_MMA_MASK
	.align		4
.L_119:
        /*0068*/ 	.byte	0x03, 0x50
        /*006a*/ 	.short	0x0000


	//----- nvinfo : EIATTR_MAXREG_COUNT
	.align		4
        /*006c*/ 	.byte	0x03, 0x1b
        /*006e*/ 	.short	0x00ff


	//----- nvinfo : EIATTR_MERCURY_ISA_VERSION
	.align		4
        /*0070*/ 	.byte	0x03, 0x5f
        /*0072*/ 	.short	0x0101


	//----- nvinfo : EIATTR_VRC_CTA_INIT_COUNT
	.align		4
        /*0074*/ 	.byte	0x02, 0x4a
	.zero		1
	.zero		1


	//----- nvinfo : EIATTR_EXIT_INSTR_OFFSETS
	.align		4
        /*0078*/ 	.byte	0x04, 0x1c
        /*007a*/ 	.short	(.L_121 - .L_120)


	//   ....[0]....
.L_120:
        /*007c*/ 	.word	0x00000100


	//   ....[1]....
        /*0080*/ 	.word	0x00000f10


	//----- nvinfo : EIATTR_CRS_STACK_SIZE
	.align		4
.L_121:
        /*0084*/ 	.byte	0x04, 0x1e
        /*0086*/ 	.short	(.L_123 - .L_122)
.L_122:
        /*0088*/ 	.word	0x00000000


	//----- nvinfo : EIATTR_CBANK_PARAM_SIZE
	.align		4
.L_123:
        /*008c*/ 	.byte	0x03, 0x19
        /*008e*/ 	.short	0x0028


	//----- nvinfo : EIATTR_PARAM_CBANK
	.align		4
        /*0090*/ 	.byte	0x04, 0x0a
        /*0092*/ 	.short	(.L_125 - .L_124)
	.align		4
.L_124:
        /*0094*/ 	.word	index@(.nv.constant0._Z29non_maximum_suppressionKernelPKfS0_S0_Piii)
        /*0098*/ 	.short	0x0380
        /*009a*/ 	.short	0x0028


	//----- nvinfo : EIATTR_SW_WAR
	.align		4
.L_125:
        /*009c*/ 	.byte	0x04, 0x36
        /*009e*/ 	.short	(.L_127 - .L_126)
.L_126:
        /*00a0*/ 	.word	0x00000008
.L_127:


//--------------------- .nv.info._Z20mergeGradientsKernelPKfS0_Pfi --------------------------
	.section	.nv.info._Z20mergeGradientsKernelPKfS0_Pfi,"",@"SHT_CUDA_INFO"
	.sectionflags	@""
	.align	4


	//----- nvinfo : EIATTR_CUDA_API_VERSION
	.align		4
        /*0000*/ 	.byte	0x04, 0x37
        /*0002*/ 	.short	(.L_129 - .L_128)
.L_128:
        /*0004*/ 	.word	0x00000082


	//----- nvinfo : EIATTR_KPARAM_INFO
	.align		4
.L_129:
        /*0008*/ 	.byte	0x04, 0x17
        /*000a*/ 	.short	(.L_131 - .L_130)
.L_130:
        /*000c*/ 	.word	0x00000000
        /*0010*/ 	.short	0x0003
        /*0012*/ 	.short	0x0018
        /*0014*/ 	.byte	0x00, 0xf0, 0x11, 0x00


	//----- nvinfo : EIATTR_KPARAM_INFO
	.align		4
.L_131:
        /*0018*/ 	.byte	0x04, 0x17
        /*001a*/ 	.short	(.L_133 - .L_132)
.L_132:
        /*001c*/ 	.word	0x00000000
        /*0020*/ 	.short	0x0002
        /*0022*/ 	.short	0x0010
        /*0024*/ 	.byte	0x00, 0xf5, 0x21, 0x00


	//----- nvinfo : EIATTR_KPARAM_INFO
	.align		4
.L_133:
        /*0028*/ 	.byte	0x04, 0x17
        /*002a*/ 	.short	(.L_135 - .L_134)
.L_134:
        /*002c*/ 	.word	0x00000000
        /*0030*/ 	.short	0x0001
        /*0032*/ 	.short	0x0008
        /*0034*/ 	.byte	0x00, 0xf5, 0x21, 0x00


	//----- nvinfo : EIATTR_KPARAM_INFO
	.align		4
.L_135:
        /*0038*/ 	.byte	0x04, 0x17
        /*003a*/ 	.short	(.L_137 - .L_136)
.L_136:
        /*003c*/ 	.word	0x00000000
        /*0040*/ 	.short	0x0000
        /*0042*/ 	.short	0x0000
        /*0044*/ 	.byte	0x00, 0xf5, 0x21, 0x00


	//----- nvinfo : EIATTR_SPARSE_MMA_MASK
	.align		4
.L_137:
        /*0048*/ 	.byte	0x03, 0x50
        /*004a*/ 	.short	0x0000


	//----- nvinfo : EIATTR_MAXREG_COUNT
	.align		4
        /*004c*/ 	.byte	0x03, 0x1b
        /*004e*/ 	.short	0x00ff


	//----- nvinfo : EIATTR_MERCURY_ISA_VERSION
	.align		4
        /*0050*/ 	.byte	0x03, 0x5f
        /*0052*/ 	.short	0x0101


	//----- nvinfo : EIATTR_VRC_CTA_INIT_COUNT
	.align		4
        /*0054*/ 	.byte	0x02, 0x4a
	.zero		1
	.zero		1


	//----- nvinfo : EIATTR_EXIT_INSTR_OFFSETS
	.align		4
        /*0058*/ 	.byte	0x04, 0x1c
        /*005a*/ 	.short	(.L_139 - .L_138)


	//   ....[0]....
.L_138:
        /*005c*/ 	.word	0x00000070


	//   ....[1]....
        /*0060*/ 	.word	0x000002e0


	//----- nvinfo : EIATTR_CRS_STACK_SIZE
	.align		4
.L_139:
        /*0064*/ 	.byte	0x04, 0x1e
        /*0066*/ 	.short	(.L_141 - .L_140)
.L_140:
        /*0068*/ 	.word	0x00000000


	//----- nvinfo : EIATTR_CBANK_PARAM_SIZE
	.align		4
.L_141:
        /*006c*/ 	.byte	0x03, 0x19
        /*006e*/ 	.short	0x001c


	//----- nvinfo : EIATTR_PARAM_CBANK
	.align		4
        /*0070*/ 	.byte	0x04, 0x0a
        /*0072*/ 	.short	(.L_143 - .L_142)
	.align		4
.L_142:
        /*0074*/ 	.word	index@(.nv.constant0._Z20mergeGradientsKernelPKfS0_Pfi)
        /*0078*/ 	.short	0x0380
        /*007a*/ 	.short	0x001c


	//----- nvinfo : EIATTR_SW_WAR
	.align		4
.L_143:
        /*007c*/ 	.byte	0x04, 0x36
        /*007e*/ 	.short	(.L_145 - .L_144)
.L_144:
        /*0080*/ 	.word	0x00000008
.L_145:


//--------------------- .nv.info._Z17convolutionKernelPKfPfS0_iii --------------------------
	.section	.nv.info._Z17convolutionKernelPKfPfS0_iii,"",@"SHT_CUDA_INFO"
	.sectionflags	@""
	.align	4


	//----- nvinfo : EIATTR_CUDA_API_VERSION
	.align		4
        /*0000*/ 	.byte	0x04, 0x37
        /*0002*/ 	.short	(.L_147 - .L_146)
.L_146:
        /*0004*/ 	.word	0x00000082


	//----- nvinfo : EIATTR_KPARAM_INFO
	.align		4
.L_147:
        /*0008*/ 	.byte	0x04, 0x17
        /*000a*/ 	.short	(.L_149 - .L_148)
.L_148:
        /*000c*/ 	.word	0x00000000
        /*0010*/ 	.short	0x0005
        /*0012*/ 	.short	0x0020
        /*0014*/ 	.byte	0x00, 0xf0, 0x11, 0x00


	//----- nvinfo : EIATTR_KPARAM_INFO
	.align		4
.L_149:
        /*0018*/ 	.byte	0x04, 0x17
        /*001a*/ 	.short	(.L_151 - .L_150)
.L_150:
        /*001c*/ 	.word	0x00000000
        /*0020*/ 	.short	0x0004
        /*0022*/ 	.short	0x001c
        /*0024*/ 	.byte	0x00, 0xf0, 0x11, 0x00


	//----- nvinfo : EIATTR_KPARAM_INFO
	.align		4
.L_151:
        /*0028*/ 	.byte	0x04, 0x17
        /*002a*/ 	.short	(.L_153 - .L_152)
.L_152:
        /*002c*/ 	.word	0x00000000
        /*0030*/ 	.short	0x0003
        /*0032*/ 	.short	0x0018
        /*0034*/ 	.byte	0x00, 0xf0, 0x11, 0x00


	//----- nvinfo : EIATTR_KPARAM_INFO
	.align		4
.L_153:
        /*0038*/ 	.byte	0x04, 0x17
        /*003a*/ 	.short	(.L_155 - .L_154)
.L_154:
        /*003c*/ 	.word	0x00000000
        /*0040*/ 	.short	0x0002
        /*0042*/ 	.short	0x0010
        /*0044*/ 	.byte	0x00, 0xf5, 0x21, 0x00


	//----- nvinfo : EIATTR_KPARAM_INFO
	.align		4
.L_155:
        /*0048*/ 	.byte	0x04, 0x17
        /*004a*/ 	.short	(.L_157 - .L_156)
.L_156:
        /*004c*/ 	.word	0x00000000
        /*0050*/ 	.short	0x0001
        /*0052*/ 	.short	0x0008
        /*0054*/ 	.byte	0x00, 0xf5, 0x21, 0x00


	//----- nvinfo : EIATTR_KPARAM_INFO
	.align		4
.L_157:
        /*0058*/ 	.byte	0x04, 0x17
        /*005a*/ 	.short	(.L_159 - .L_158)
.L_158:
        /*005c*/ 	.word	0x00000000
        /*0060*/ 	.short	0x0000
        /*0062*/ 	.short	0x0000
        /*0064*/ 	.byte	0x00, 0xf5, 0x21, 0x00


	//----- nvinfo : EIATTR_SPARSE_MMA_MASK
	.align		4
.L_159:
        /*0068*/ 	.byte	0x03, 0x50
        /*006a*/ 	.short	0x0000


	//----- nvinfo : EIATTR_MAXREG_COUNT
	.align		4
        /*006c*/ 	.byte	0x03, 0x1b
        /*006e*/ 	.short	0x00ff


	//----- nvinfo : EIATTR_MERCURY_ISA_VERSION
	.align		4
        /*0070*/ 	.byte	0x03, 0x5f
        /*0072*/ 	.short	0x0101


	//----- nvinfo : EIATTR_VRC_CTA_INIT_COUNT
	.align		4
        /*0074*/ 	.byte	0x02, 0x4a
	.zero		1
	.zero		1


	//----- nvinfo : EIATTR_EXIT_INSTR_OFFSETS
	.align		4
        /*0078*/ 	.byte	0x04, 0x1c
        /*007a*/ 	.short	(.L_161 - .L_160)


	//   ....[0]....
.L_160:
        /*007c*/ 	.word	0x00000140


	//   ....[1]....
        /*0080*/ 	.word	0x00000c30


	//----- nvinfo : EIATTR_CBANK_PARAM_SIZE
	.align		4
.L_161:
        /*0084*/ 	.byte	0x03, 0x19
        /*0086*/ 	.short	0x0024


	//----- nvinfo : EIATTR_PARAM_CBANK
	.align		4
        /*0088*/ 	.byte	0x04, 0x0a
        /*008a*/ 	.short	(.L_163 - .L_162)
	.align		4
.L_162:
        /*008c*/ 	.word	index@(.nv.constant0._Z17convolutionKernelPKfPfS0_iii)
        /*0090*/ 	.short	0x0380
        /*0092*/ 	.short	0x0024


	//----- nvinfo : EIATTR_SW_WAR
	.align		4
.L_163:
        /*0094*/ 	.byte	0x04, 0x36
        /*0096*/ 	.short	(.L_165 - .L_164)
.L_164:
        /*0098*/ 	.word	0x00000008
.L_165:


//--------------------- .nv.callgraph             --------------------------
	.section	.nv.callgraph,"",@"SHT_CUDA_CALLGRAPH"
	.align	4
	.sectionentsize	8
	.align		4
        /*0000*/ 	.word	0x00000000
	.align		4
        /*0004*/ 	.word	0xffffffff
	.align		4
        /*0008*/ 	.word	0x00000000
	.align		4
        /*000c*/ 	.word	0xfffffffe
	.align		4
        /*0010*/ 	.word	0x00000000
	.align		4
        /*0014*/ 	.word	0xfffffffd
	.align		4
        /*0018*/ 	.word	0x00000000
	.align		4
        /*001c*/ 	.word	0xfffffffc


//--------------------- .nv.constant3             --------------------------
	.section	.nv.constant3,"a",@progbits
	.align	4
.nv.constant3:
	.type		SOBEL_X,@object
	.size		SOBEL_X,(SOBEL_Y - SOBEL_X)
SOBEL_X:
	.zero		36
	.type		SOBEL_Y,@object
	.size		SOBEL_Y,(.L_1 - SOBEL_Y)
SOBEL_Y:
	.zero		36
.L_1:


//--------------------- .text._Z15normalizeKernelPfPiiff --------------------------
	.section	.text._Z15normalizeKernelPfPiiff,"ax",@progbits
	.align	128
        .global         _Z15normalizeKernelPfPiiff
        .type           _Z15normalizeKernelPfPiiff,@function
        .size           _Z15normalizeKernelPfPiiff,(.L_x_66 - _Z15normalizeKernelPfPiiff)
        .other          _Z15normalizeKernelPfPiiff,@"STO_CUDA_ENTRY STV_DEFAULT"
_Z15normalizeKernelPfPiiff:
.text._Z15normalizeKernelPfPiiff:
[----:B------:R-:W-:Y:S01]  /*0000*/  LDC R1, c[0x0][0x37c] ;  /* 0x0000df00ff017b82 */ /* 0x000fe20000000800 */
[----:B------:R-:W0:Y:S07]  /*0010*/  S2R R3, SR_TID.X ;  /* 0x0000000000037919 */ /* 0x000e2e0000002100 */
[----:B------:R-:W0:Y:S01]  /*0020*/  S2UR UR4, SR_CTAID.X ;  /* 0x00000000000479c3 */ /* 0x000e220000002500 */
[----:B------:R-:W1:Y:S07]  /*0030*/  LDCU UR5, c[0x0][0x390] ;  /* 0x00007200ff0577ac */ /* 0x000e6e0008000800 */
[----:B------:R-:W0:Y:S02]  /*0040*/  LDC R2, c[0x0][0x360] ;  /* 0x0000d800ff027b82 */ /* 0x000e240000000800 */
[----:B0-----:R-:W-:-:S05]  /*0050*/  IMAD R2, R2, UR4, R3 ;  /* 0x0000000402027c24 */ /* 0x001fca000f8e0203 */
[----:B-1----:R-:W-:-:S13]  /*0060*/  ISETP.GE.AND P0, PT, R2, UR5, PT ;  /* 0x0000000502007c0c */ /* 0x002fda000bf06270 */
[----:B------:R-:W-:Y:S05]  /*0070*/  @P0 EXIT ;  /* 0x000000000000094d */ /* 0x000fea0003800000 */
[----:B------:R-:W0:Y:S01]  /*0080*/  LDC.64 R4, c[0x0][0x380] ;  /* 0x0000e000ff047b82 */ /* 0x000e220000000a00 */
[----:B------:R-:W1:Y:S01]  /*0090*/  LDCU.64 UR4, c[0x0][0x358] ;  /* 0x00006b00ff0477ac */ /* 0x000e620008000a00 */
[----:B------:R-:W2:Y:S06]  /*00a0*/  LDCU UR6, c[0x0][0x394] ;  /* 0x00007280ff0677ac */ /* 0x000eac0008000800 */
[----:B------:R-:W2:Y:S01]  /*00b0*/  LDC R3, c[0x0][0x398] ;  /* 0x0000e600ff037b82 */ /* 0x000ea20000000800 */
[----:B0-----:R-:W-:-:S06]  /*00c0*/  IMAD.WIDE R4, R2, 0x4, R4 ;  /* 0x0000000402047825 */ /* 0x001fcc00078e0204 */
[----:B-1----:R-:W3:Y:S01]  /*00d0*/  LDG.E R4, desc[UR4][R4.64] ;  /* 0x0000000404047981 */ /* 0x002ee2000c1e1900 */
[----:B------:R-:W-:Y:S01]  /*00e0*/  BSSY.RECONVERGENT B0, `(.L_x_0) ;  /* 0x000000f000007945 */ /* 0x000fe20003800200 */
[----:B--2---:R-:W-:-:S04]  /*00f0*/  FADD R3, R3, -UR6 ;  /* 0x8000000603037e21 */ /* 0x004fc80008000000 */
[----:B------:R-:W0:Y:S02]  /*0100*/  MUFU.RCP R6, R3 ;  /* 0x0000000300067308 */ /* 0x000e240000001000 */
[----:B0-----:R-:W-:-:S04]  /*0110*/  FFMA R7, -R3, R6, 1 ;  /* 0x3f80000003077423 */ /* 0x001fc80000000106 */
[----:B------:R-:W-:Y:S01]  /*0120*/  FFMA R7, R6, R7, R6 ;  /* 0x0000000706077223 */ /* 0x000fe20000000006 */
[----:B---3--:R-:W-:-:S04]  /*0130*/  FADD R0, R4, -UR6 ;  /* 0x8000000604007e21 */ /* 0x008fc80008000000 */
[----:B------:R-:W-:-:S04]  /*0140*/  FMUL R0, R0, 255 ;  /* 0x437f000000007820 */ /* 0x000fc80000400000 */
[----:B------:R-:W0:Y:S01]  /*0150*/  FCHK P0, R0, R3 ;  /* 0x0000000300007302 */ /* 0x000e220000000000 */
[----:B------:R-:W-:-:S04]  /*0160*/  FFMA R6, R0, R7, RZ ;  /* 0x0000000700067223 */ /* 0x000fc800000000ff */
[----:B------:R-:W-:-:S04]  /*0170*/  FFMA R4, -R3, R6, R0 ;  /* 0x0000000603047223 */ /* 0x000fc80000000100 */
[----:B------:R-:W-:Y:S01]  /*0180*/  FFMA R6, R7, R4, R6 ;  /* 0x0000000407067223 */ /* 0x000fe20000000006 */
[----:B0-----:R-:W-:Y:S06]  /*0190*/  @!P0 BRA `(.L_x_1) ;  /* 0x00000000000c8947 */ /* 0x001fec0003800000 */
[----:B------:R-:W-:-:S07]  /*01a0*/  MOV R4, 0x1c0 ;  /* 0x000001c000047802 */ /* 0x000fce0000000f00 */
[----:B------:R-:W-:Y:S05]  /*01b0*/  CALL.REL.NOINC `($__internal_0_$__cuda_sm3x_div_rn_noftz_f32_slowpath) ;  /* 0x00000000001c7944 */ /* 0x000fea0003c00000 */
[----:B------:R-:W-:-:S07]  /*01c0*/  IMAD.MOV.U32 R6, RZ, RZ, R0 ;  /* 0x000000ffff067224 */ /* 0x000fce00078e0000 */
.L_x_1:
[----:B------:R-:W-:Y:S05]  /*01d0*/  BSYNC.RECONVERGENT B0 ;  /* 0x0000000000007941 */ /* 0x000fea0003800200 */
.L_x_0:
[----:B------:R-:W0:Y:S01]  /*01e0*/  LDC.64 R4, c[0x0][0x388] ;  /* 0x0000e200ff047b82 */ /* 0x000e220000000a00 */
[----:B------:R-:W1:Y:S01]  /*01f0*/  F2I.TRUNC.NTZ R7, R6 ;  /* 0x0000000600077305 */ /* 0x000e62000020f100 */
[----:B0-----:R-:W-:-:S05]  /*0200*/  IMAD.WIDE R2, R2, 0x4, R4 ;  /* 0x0000000402027825 */ /* 0x001fca00078e0204 */
[----:B-1----:R-:W-:Y:S01]  /*0210*/  STG.E desc[UR4][R2.64], R7 ;  /* 0x0000000702007986 */ /* 0x002fe2000c101904 */
[----:B------:R-:W-:Y:S05]  /*0220*/  EXIT ;  /* 0x000000000000794d */ /* 0x000fea0003800000 */
        .weak           $__internal_0_$__cuda_sm3x_div_rn_noftz_f32_slowpath
        .type           $__internal_0_$__cuda_sm3x_div_rn_noftz_f32_slowpath,@function
        .size           $__internal_0_$__cuda_sm3x_div_rn_noftz_f32_slowpath,(.L_x_66 - $__internal_0_$__cuda_sm3x_div_rn_noftz_f32_slowpath)
$__internal_0_$__cuda_sm3x_div_rn_noftz_f32_slowpath:
[--C-:B------:R-:W-:Y:S01]  /*0230*/  SHF.R.U32.HI R6, RZ, 0x17, R3.reuse ;  /* 0x00000017ff067819 */ /* 0x100fe20000011603 */
[----:B------:R-:W-:Y:S01]  /*0240*/  BSSY.RECONVERGENT B1, `(.L_x_2) ;  /* 0x0000064000017945 */ /* 0x000fe20003800200 */
[--C-:B------:R-:W-:Y:S01]  /*0250*/  SHF.R.U32.HI R5, RZ, 0x17, R0.reuse ;  /* 0x00000017ff057819 */ /* 0x100fe20000011600 */
[----:B------:R-:W-:Y:S01]  /*0260*/  IMAD.MOV.U32 R7, RZ, RZ, R0 ;  /* 0x000000ffff077224 */ /* 0x000fe200078e0000 */
[----:B------:R-:W-:Y:S01]  /*0270*/  LOP3.LUT R6, R6, 0xff, RZ, 0xc0, !PT ;  /* 0x000000ff06067812 */ /* 0x000fe200078ec0ff */
[----:B------:R-:W-:Y:S01]  /*0280*/  IMAD.MOV.U32 R8, RZ, RZ, R3 ;  /* 0x000000ffff087224 */ /* 0x000fe200078e0003 */
[----:B------:R-:W-:-:S03]  /*0290*/  LOP3.LUT R5, R5, 0xff, RZ, 0xc0, !PT ;  /* 0x000000ff05057812 */ /* 0x000fc600078ec0ff */
[----:B------:R-:W-:Y:S02]  /*02a0*/  VIADD R11, R6, 0xffffffff ;  /* 0xffffffff060b7836 */ /* 0x000fe40000000000 */
[----:B------:R-:W-:-:S03]  /*02b0*/  VIADD R10, R5, 0xffffffff ;  /* 0xffffffff050a7836 */ /* 0x000fc60000000000 */
[----:B------:R-:W-:-:S04]  /*02c0*/  ISETP.GT.U32.AND P0, PT, R11, 0xfd, PT ;  /* 0x000000fd0b00780c */ /* 0x000fc80003f04070 */
[----:B------:R-:W-:-:S13]  /*02d0*/  ISETP.GT.U32.OR P0, PT, R10, 0xfd, P0 ;  /* 0x000000fd0a00780c */ /* 0x000fda0000704470 */
[----:B------:R-:W-:Y:S01]  /*02e0*/  @!P0 IMAD.MOV.U32 R9, RZ, RZ, RZ ;  /* 0x000000ffff098224 */ /* 0x000fe200078e00ff */
[----:B------:R-:W-:Y:S06]  /*02f0*/  @!P0 BRA `(.L_x_3) ;  /* 0x00000000005c8947 */ /* 0x000fec0003800000 */
[----:B------:R-:W-:Y:S02]  /*0300*/  FSETP.GTU.FTZ.AND P0, PT, |R0|, +INF , PT ;  /* 0x7f8000000000780b */ /* 0x000fe40003f1c200 */
[----:B------:R-:W-:-:S04]  /*0310*/  FSETP.GTU.FTZ.AND P1, PT, |R3|, +INF , PT ;  /* 0x7f8000000300780b */ /* 0x000fc80003f3c200 */
[----:B------:R-:W-:-:S13]  /*0320*/  PLOP3.LUT P0, PT, P0, P1, PT, 0xf8, 0x8f ;  /* 0x00000000008f781c */ /* 0x000fda0000703f70 */
[----:B------:R-:W-:Y:S05]  /*0330*/  @P0 BRA `(.L_x_4) ;  /* 0x00000004004c0947 */ /* 0x000fea0003800000 */
[----:B------:R-:W-:-:S13]  /*0340*/  LOP3.LUT P0, RZ, R8, 0x7fffffff, R7, 0xc8, !PT ;  /* 0x7fffffff08ff7812 */ /* 0x000fda000780c807 */
[----:B------:R-:W-:Y:S05]  /*0350*/  @!P0 BRA `(.L_x_5) ;  /* 0x00000004003c8947 */ /* 0x000fea0003800000 */
[C---:B------:R-:W-:Y:S02]  /*0360*/  FSETP.NEU.FTZ.AND P2, PT, |R0|.reuse, +INF , PT ;  /* 0x7f8000000000780b */ /* 0x040fe40003f5d200 */
[----:B------:R-:W-:Y:S02]  /*0370*/  FSETP.NEU.FTZ.AND P1, PT, |R3|, +INF , PT ;  /* 0x7f8000000300780b */ /* 0x000fe40003f3d200 */
[----:B------:R-:W-:-:S11]  /*0380*/  FSETP.NEU.FTZ.AND P0, PT, |R0|, +INF , PT ;  /* 0x7f8000000000780b */ /* 0x000fd60003f1d200 */
[----:B------:R-:W-:Y:S05]  /*0390*/  @!P1 BRA !P2, `(.L_x_5) ;  /* 0x00000004002c9947 */ /* 0x000fea0005000000 */
[----:B------:R-:W-:-:S04]  /*03a0*/  LOP3.LUT P2, RZ, R7, 0x7fffffff, RZ, 0xc0, !PT ;  /* 0x7fffffff07ff7812 */ /* 0x000fc8000784c0ff */
[----:B------:R-:W-:-:S13]  /*03b0*/  PLOP3.LUT P1, PT, P1, P2, PT, 0x2f, 0xf2 ;  /* 0x0000000000f2781c */ /* 0x000fda0000f24577 */
[----:B------:R-:W-:Y:S05]  /*03c0*/  @P1 BRA `(.L_x_6) ;  /* 0x0000000400181947 */ /* 0x000fea0003800000 */
[----:B------:R-:W-:-:S04]  /*03d0*/  LOP3.LUT P1, RZ, R8, 0x7fffffff, RZ, 0xc0, !PT ;  /* 0x7fffffff08ff7812 */ /* 0x000fc8000782c0ff */
[----:B------:R-:W-:-:S13]  /*03e0*/  PLOP3.LUT P0, PT, P0, P1, PT, 0x2f, 0xf2 ;  /* 0x0000000000f2781c */ /* 0x000fda0000702577 */
[----:B------:R-:W-:Y:S05]  /*03f0*/  @P0 BRA `(.L_x_7) ;  /* 0x0000000400000947 */ /* 0x000fea0003800000 */
[----:B------:R-:W-:Y:S02]  /*0400*/  ISETP.GE.AND P0, PT, R10, RZ, PT ;  /* 0x000000ff0a00720c */ /* 0x000fe40003f06270 */
[----:B------:R-:W-:-:S11]  /*0410*/  ISETP.GE.AND P1, PT, R11, RZ, PT ;  /* 0x000000ff0b00720c */ /* 0x000fd60003f26270 */
[----:B------:R-:W-:Y:S02]  /*0420*/  @P0 IMAD.MOV.U32 R9, RZ, RZ, RZ ;  /* 0x000000ffff090224 */ /* 0x000fe400078e00ff */
[----:B------:R-:W-:Y:S01]  /*0430*/  @!P0 FFMA R7, R0, 1.84467440737095516160e+19, RZ ;  /* 0x5f80000000078823 */ /* 0x000fe200000000ff */
[----:B------:R-:W-:Y:S02]  /*0440*/  @!P0 IMAD.MOV.U32 R9, RZ, RZ, -0x40 ;  /* 0xffffffc0ff098424 */ /* 0x000fe400078e00ff */
[----:B------:R-:W-:Y:S02]  /*0450*/  @!P1 FFMA R8, R3, 1.84467440737095516160e+19, RZ ;  /* 0x5f80000003089823 */ /* 0x000fe400000000ff */
[----:B------:R-:W-:-:S07]  /*0460*/  @!P1 VIADD R9, R9, 0x40 ;  /* 0x0000004009099836 */ /* 0x000fce0000000000 */
.L_x_3:
[----:B------:R-:W-:Y:S01]  /*0470*/  LEA R3, R6, 0xc0800000, 0x17 ;  /* 0xc080000006037811 */ /* 0x000fe200078eb8ff */
[----:B------:R-:W-:Y:S01]  /*0480*/  VIADD R5, R5, 0xffffff81 ;  /* 0xffffff8105057836 */ /* 0x000fe20000000000 */
[----:B------:R-:W-:Y:S03]  /*0490*/  BSSY.RECONVERGENT B2, `(.L_x_8) ;  /* 0x0000035000027945 */ /* 0x000fe60003800200 */
[----:B------:R-:W-:Y:S01]  /*04a0*/  IMAD.IADD R3, R8, 0x1, -R3 ;  /* 0x0000000108037824 */ /* 0x000fe200078e0a03 */
[C---:B------:R-:W-:Y:S01]  /*04b0*/  IADD3 R6, PT, PT, R5.reuse, 0x7f, -R6 ;  /* 0x0000007f05067810 */ /* 0x040fe20007ffe806 */
[----:B------:R-:W-:Y:S02]  /*04c0*/  IMAD R0, R5, -0x800000, R7 ;  /* 0xff80000005007824 */ /* 0x000fe400078e0207 */
[----:B------:R-:W0:Y:S01]  /*04d0*/  MUFU.RCP R8, R3 ;  /* 0x0000000300087308 */ /* 0x000e220000001000 */
[----:B------:R-:W-:Y:S01]  /*04e0*/  FADD.FTZ R11, -R3, -RZ ;  /* 0x800000ff030b7221 */ /* 0x000fe20000010100 */
[----:B------:R-:W-:-:S03]  /*04f0*/  IMAD.IADD R6, R6, 0x1, R9 ;  /* 0x0000000106067824 */ /* 0x000fc600078e0209 */
[----:B0-----:R-:W-:-:S04]  /*0500*/  FFMA R13, R8, R11, 1 ;  /* 0x3f800000080d7423 */ /* 0x001fc8000000000b */
[----:B------:R-:W-:-:S04]  /*0510*/  FFMA R10, R8, R13, R8 ;  /* 0x0000000d080a7223 */ /* 0x000fc80000000008 */
[----:B------:R-:W-:-:S04]  /*0520*/  FFMA R7, R0, R10, RZ ;  /* 0x0000000a00077223 */ /* 0x000fc800000000ff */
[----:B------:R-:W-:-:S04]  /*0530*/  FFMA R8, R11, R7, R0 ;  /* 0x000000070b087223 */ /* 0x000fc80000000000 */
[----:B------:R-:W-:-:S04]  /*0540*/  FFMA R7, R10, R8, R7 ;  /* 0x000000080a077223 */ /* 0x000fc80000000007 */
[----:B------:R-:W-:-:S04]  /*0550*/  FFMA R8, R11, R7, R0 ;  /* 0x000000070b087223 */ /* 0x000fc80000000000 */
[----:B------:R-:W-:-:S05]  /*0560*/  FFMA R0, R10, R8, R7 ;  /* 0x000000080a007223 */ /* 0x000fca0000000007 */
[----:B------:R-:W-:-:S04]  /*0570*/  SHF.R.U32.HI R3, RZ, 0x17, R0 ;  /* 0x00000017ff037819 */ /* 0x000fc80000011600 */
[----:B------:R-:W-:-:S05]  /*0580*/  LOP3.LUT R3, R3, 0xff, RZ, 0xc0, !PT ;  /* 0x000000ff03037812 */ /* 0x000fca00078ec0ff */
[----:B------:R-:W-:-:S04]  /*0590*/  IMAD.IADD R9, R3, 0x1, R6 ;  /* 0x0000000103097824 */ /* 0x000fc800078e0206 */
[----:B------:R-:W-:-:S05]  /*05a0*/  VIADD R3, R9, 0xffffffff ;  /* 0xffffffff09037836 */ /* 0x000fca0000000000 */
[----:B------:R-:W-:-:S13]  /*05b0*/  ISETP.GE.U32.AND P0, PT, R3, 0xfe, PT ;  /* 0x000000fe0300780c */ /* 0x000fda0003f06070 */
[----:B------:R-:W-:Y:S05]  /*05c0*/  @!P0 BRA `(.L_x_9) ;  /* 0x0000000000808947 */ /* 0x000fea0003800000 */
[----:B------:R-:W-:-:S13]  /*05d0*/  ISETP.GT.AND P0, PT, R9, 0xfe, PT ;  /* 0x000000fe0900780c */ /* 0x000fda0003f04270 */
[----:B------:R-:W-:Y:S05]  /*05e0*/  @P0 BRA `(.L_x_10) ;  /* 0x00000000006c0947 */ /* 0x000fea0003800000 */
[----:B------:R-:W-:-:S13]  /*05f0*/  ISETP.GE.AND P0, PT, R9, 0x1, PT ;  /* 0x000000010900780c */ /* 0x000fda0003f06270 */
[----:B------:R-:W-:Y:S05]  /*0600*/  @P0 BRA `(.L_x_11) ;  /* 0x0000000000740947 */ /* 0x000fea0003800000 */
[----:B------:R-:W-:Y:S02]  /*0610*/  ISETP.GE.AND P0, PT, R9, -0x18, PT ;  /* 0xffffffe80900780c */ /* 0x000fe40003f06270 */
[----:B------:R-:W-:-:S11]  /*0620*/  LOP3.LUT R0, R0, 0x80000000, RZ, 0xc0, !PT ;  /* 0x8000000000007812 */ /* 0x000fd600078ec0ff */
[----:B------:R-:W-:Y:S05]  /*0630*/  @!P0 BRA `(.L_x_11) ;  /* 0x0000000000688947 */ /* 0x000fea0003800000 */
[CCC-:B------:R-:W-:Y:S01]  /*0640*/  FFMA.RZ R3, R10.reuse, R8.reuse, R7.reuse ;  /* 0x000000080a037223 */ /* 0x1c0fe2000000c007 */
[CCC-:B------:R-:W-:Y:S01]  /*0650*/  FFMA.RM R6, R10.reuse, R8.reuse, R7.reuse ;  /* 0x000000080a067223 */ /* 0x1c0fe20000004007 */
[C---:B------:R-:W-:Y:S02]  /*0660*/  ISETP.NE.AND P2, PT, R9.reuse, RZ, PT ;  /* 0x000000ff0900720c */ /* 0x040fe40003f45270 */
[----:B------:R-:W-:Y:S02]  /*0670*/  ISETP.NE.AND P1, PT, R9, RZ, PT ;  /* 0x000000ff0900720c */ /* 0x000fe40003f25270 */
[----:B------:R-:W-:Y:S01]  /*0680*/  LOP3.LUT R5, R3, 0x7fffff, RZ, 0xc0, !PT ;  /* 0x007fffff03057812 */ /* 0x000fe200078ec0ff */
[----:B------:R-:W-:Y:S01]  /*0690*/  FFMA.RP R3, R10, R8, R7 ;  /* 0x000000080a037223 */ /* 0x000fe20000008007 */
[----:B------:R-:W-:Y:S02]  /*06a0*/  VIADD R8, R9, 0x20 ;  /* 0x0000002009087836 */ /* 0x000fe40000000000 */
[----:B------:R-:W-:Y:S01]  /*06b0*/  LOP3.LUT R5, R5, 0x800000, RZ, 0xfc, !PT ;  /* 0x0080000005057812 */ /* 0x000fe200078efcff */
[----:B------:R-:W-:Y:S01]  /*06c0*/  IMAD.MOV R7, RZ, RZ, -R9 ;  /* 0x000000ffff077224 */ /* 0x000fe200078e0a09 */
[----:B------:R-:W-:-:S02]  /*06d0*/  FSETP.NEU.FTZ.AND P0, PT, R3, R6, PT ;  /* 0x000000060300720b */ /* 0x000fc40003f1d000 */
[----:B------:R-:W-:Y:S02]  /*06e0*/  SHF.L.U32 R8, R5, R8, RZ ;  /* 0x0000000805087219 */ /* 0x000fe400000006ff */
[----:B------:R-:W-:Y:S02]  /*06f0*/  SEL R6, R7, RZ, P2 ;  /* 0x000000ff07067207 */ /* 0x000fe40001000000 */
[----:B------:R-:W-:Y:S02]  /*0700*/  ISETP.NE.AND P1, PT, R8, RZ, P1 ;  /* 0x000000ff0800720c */ /* 0x000fe40000f25270 */
[----:B------:R-:W-:Y:S02]  /*0710*/  SHF.R.U32.HI R6, RZ, R6, R5 ;  /* 0x00000006ff067219 */ /* 0x000fe40000011605 */
[----:B------:R-:W-:Y:S02]  /*0720*/  PLOP3.LUT P0, PT, P0, P1, PT, 0xf8, 0x8f ;  /* 0x00000000008f781c */ /* 0x000fe40000703f70 */
[----:B------:R-:W-:-:S02]  /*0730*/  SHF.R.U32.HI R8, RZ, 0x1, R6 ;  /* 0x00000001ff087819 */ /* 0x000fc40000011606 */
[----:B------:R-:W-:-:S04]  /*0740*/  SEL R3, RZ, 0x1, !P0 ;  /* 0x00000001ff037807 */ /* 0x000fc80004000000 */
[----:B------:R-:W-:-:S04]  /*0750*/  LOP3.LUT R3, R3, 0x1, R8, 0xf8, !PT ;  /* 0x0000000103037812 */ /* 0x000fc800078ef808 */
[----:B------:R-:W-:-:S05]  /*0760*/  LOP3.LUT R3, R3, R6, RZ, 0xc0, !PT ;  /* 0x0000000603037212 */ /* 0x000fca00078ec0ff */
[----:B------:R-:W-:-:S05]  /*0770*/  IMAD.IADD R3, R8, 0x1, R3 ;  /* 0x0000000108037824 */ /* 0x000fca00078e0203 */
[----:B------:R-:W-:Y:S01]  /*0780*/  LOP3.LUT R0, R3, R0, RZ, 0xfc, !PT ;  /* 0x0000000003007212 */ /* 0x000fe200078efcff */
[----:B------:R-:W-:Y:S06]  /*0790*/  BRA `(.L_x_11) ;  /* 0x0000000000107947 */ /* 0x000fec0003800000 */
.L_x_10:
[----:B------:R-:W-:-:S04]  /*07a0*/  LOP3.LUT R0, R0, 0x80000000, RZ, 0xc0, !PT ;  /* 0x8000000000007812 */ /* 0x000fc800078ec0ff */
[----:B------:R-:W-:Y:S01]  /*07b0*/  LOP3.LUT R0, R0, 0x7f800000, RZ, 0xfc, !PT ;  /* 0x7f80000000007812 */ /* 0x000fe200078efcff */
[----:B------:R-:W-:Y:S06]  /*07c0*/  BRA `(.L_x_11) ;  /* 0x0000000000047947 */ /* 0x000fec0003800000 */
.L_x_9:
[----:B------:R-:W-:-:S07]  /*07d0*/  IMAD R0, R6, 0x800000, R0 ;  /* 0x0080000006007824 */ /* 0x000fce00078e0200 */
.L_x_11:
[----:B------:R-:W-:Y:S05]  /*07e0*/  BSYNC.RECONVERGENT B2 ;  /* 0x0000000000027941 */ /* 0x000fea0003800200 */
.L_x_8:
[----:B------:R-:W-:Y:S05]  /*07f0*/  BRA `(.L_x_12) ;  /* 0x0000000000207947 */ /* 0x000fea0003800000 */
.L_x_7:
[----:B------:R-:W-:-:S04]  /*0800*/  LOP3.LUT R0, R8, 0x80000000, R7, 0x48, !PT ;  /* 0x8000000008007812 */ /* 0x000fc800078e4807 */
[----:B------:R-:W-:Y:S01]  /*0810*/  LOP3.LUT R0, R0, 0x7f800000, RZ, 0xfc, !PT ;  /* 0x7f80000000007812 */ /* 0x000fe200078efcff */
[----:B------:R-:W-:Y:S06]  /*0820*/  BRA `(.L_x_12) ;  /* 0x0000000000147947 */ /* 0x000fec0003800000 */
.L_x_6:
[----:B------:R-:W-:Y:S01]  /*0830*/  LOP3.LUT R0, R8, 0x80000000, R7, 0x48, !PT ;  /* 0x8000000008007812 */ /* 0x000fe200078e4807 */
[----:B------:R-:W-:Y:S06]  /*0840*/  BRA `(.L_x_12) ;  /* 0x00000000000c7947 */ /* 0x000fec0003800000 */
.L_x_5:
[----:B------:R-:W0:Y:S01]  /*0850*/  MUFU.RSQ R0, -QNAN ;  /* 0xffc0000000007908 */ /* 0x000e220000001400 */
[----:B------:R-:W-:Y:S05]  /*0860*/  BRA `(.L_x_12) ;  /* 0x0000000000047947 */ /* 0x000fea0003800000 */
.L_x_4:
[----:B------:R-:W-:-:S07]  /*0870*/  FADD.FTZ R0, R0, R3 ;  /* 0x0000000300007221 */ /* 0x000fce0000010000 */
.L_x_12:
[----:B------:R-:W-:Y:S05]  /*0880*/  BSYNC.RECONVERGENT B1 ;  /* 0x0000000000017941 */ /* 0x000fea0003800200 */
.L_x_2:
[----:B------:R-:W-:-:S04]  /*0890*/  IMAD.MOV.U32 R5, RZ, RZ, 0x0 ;  /* 0x00000000ff057424 */ /* 0x000fc800078e00ff */
[----:B0-----:R-:W-:Y:S05]  /*08a0*/  RET.REL.NODEC R4 `(_Z15normalizeKernelPfPiiff) ;  /* 0xfffffff404d47950 */ /* 0x001fea0003c3ffff */
.L_x_13:
[----:B------:R-:W-:-:S00]  /*08b0*/  BRA `(.L_x_13) ;  /* 0xfffffffc00fc7947 */ /* 0x000fc0000383ffff */
[----:B------:R-:W-:-:S00]  /*08c0*/  NOP ;  /* 0x0000000000007918 */ /* 0x000fc00000000000 */
        /* <DEDUP_REMOVED lines=11> */
.L_x_66:


//--------------------- .text._Z22hysteresis_edgesKernelPKiPiiiiPb --------------------------
	.section	.text._Z22hysteresis_edgesKernelPKiPiiiiPb,"ax",@progbits
	.align	128
        .global         _Z22hysteresis_edgesKernelPKiPiiiiPb
        .type           _Z22hysteresis_edgesKernelPKiPiiiiPb,@function
        .size           _Z22hysteresis_edgesKernelPKiPiiiiPb,(.L_x_71 - _Z22hysteresis_edgesKernelPKiPiiiiPb)
        .other          _Z22hysteresis_edgesKernelPKiPiiiiPb,@"STO_CUDA_ENTRY STV_DEFAULT"
_Z22hysteresis_edgesKernelPKiPiiiiPb:
.text._Z22hysteresis_edgesKernelPKiPiiiiPb:
[----:B------:R-:W-:Y:S01]  /*0000*/  LDC R1, c[0x0][0x37c] ;  /* 0x0000df00ff017b82 */ /* 0x000fe20000000800 */
[----:B------:R-:W0:Y:S07]  /*0010*/  S2R R5, SR_TID.Y ;  /* 0x0000000000057919 */ /* 0x000e2e0000002200 */
[----:B------:R-:W1:Y:S01]  /*0020*/  LDC R7, c[0x0][0x360] ;  /* 0x0000d800ff077b82 */ /* 0x000e620000000800 */
[----:B------:R-:W1:Y:S07]  /*0030*/  S2R R4, SR_TID.X ;  /* 0x0000000000047919 */ /* 0x000e6e0000002100 */
[----:B------:R-:W0:Y:S08]  /*0040*/  S2UR UR5, SR_CTAID.Y ;  /* 0x00000000000579c3 */ /* 0x000e300000002600 */
[----:B------:R-:W0:Y:S08]  /*0050*/  LDC R0, c[0x0][0x364] ;  /* 0x0000d900ff007b82 */ /* 0x000e300000000800 */
[----:B------:R-:W1:Y:S08]  /*0060*/  S2UR UR4, SR_CTAID.X ;  /* 0x00000000000479c3 */ /* 0x000e700000002500 */
[----:B------:R-:W2:Y:S01]  /*0070*/  LDC.64 R2, c[0x0][0x390] ;  /* 0x0000e400ff027b82 */ /* 0x000ea20000000a00 */
[----:B0-----:R-:W-:-:S05]  /*0080*/  IMAD R0, R0, UR5, R5 ;  /* 0x0000000500007c24 */ /* 0x001fca000f8e0205 */
[----:B------:R-:W-:Y:S01]  /*0090*/  ISETP.NE.AND P0, PT, R0, RZ, PT ;  /* 0x000000ff0000720c */ /* 0x000fe20003f05270 */
[----:B-1----:R-:W-:-:S05]  /*00a0*/  IMAD R7, R7, UR4, R4 ;  /* 0x0000000407077c24 */ /* 0x002fca000f8e0204 */
[----:B------:R-:W-:Y:S01]  /*00b0*/  ISETP.LT.OR P0, PT, R7, 0x1, !P0 ;  /* 0x000000010700780c */ /* 0x000fe20004701670 */
[----:B--2---:R-:W-:Y:S02]  /*00c0*/  VIADD R4, R2, 0xffffffff ;  /* 0xffffffff02047836 */ /* 0x004fe40000000000 */
[----:B------:R-:W-:-:S03]  /*00d0*/  VIADD R3, R3, 0xffffffff ;  /* 0xffffffff03037836 */ /* 0x000fc60000000000 */
[----:B------:R-:W-:-:S04]  /*00e0*/  ISETP.GE.OR P0, PT, R7, R4, P0 ;  /* 0x000000040700720c */ /* 0x000fc80000706670 */
[----:B------:R-:W-:-:S13]  /*00f0*/  ISETP.GE.OR P0, PT, R0, R3, P0 ;  /* 0x000000030000720c */ /* 0x000fda0000706670 */
[----:B------:R-:W-:Y:S05]  /*0100*/  @P0 EXIT ;  /* 0x000000000000094d */ /* 0x000fea0003800000 */
[----:B------:R-:W0:Y:S01]  /*0110*/  LDC.64 R4, c[0x0][0x380] ;  /* 0x0000e000ff047b82 */ /* 0x000e220000000a00 */
[----:B------:R-:W1:Y:S01]  /*0120*/  LDCU.64 UR4, c[0x0][0x358] ;  /* 0x00006b00ff0477ac */ /* 0x000e620008000a00 */
[----:B------:R-:W-:Y:S01]  /*0130*/  IMAD R3, R0, R2, R7 ;  /* 0x0000000200037224 */ /* 0x000fe200078e0207 */
[----:B------:R-:W2:Y:S03]  /*0140*/  LDCU UR6, c[0x0][0x398] ;  /* 0x00007300ff0677ac */ /* 0x000ea60008000800 */
[----:B0-----:R-:W-:-:S06]  /*0150*/  IMAD.WIDE R4, R3, 0x4, R4 ;  /* 0x0000000403047825 */ /* 0x001fcc00078e0204 */
[----:B-1----:R-:W2:Y:S02]  /*0160*/  LDG.E R4, desc[UR4][R4.64] ;  /* 0x0000000404047981 */ /* 0x002ea4000c1e1900 */
[----:B--2---:R-:W-:-:S13]  /*0170*/  ISETP.GE.AND P0, PT, R4, UR6, PT ;  /* 0x0000000604007c0c */ /* 0x004fda000bf06270 */
[----:B------:R-:W-:Y:S05]  /*0180*/  @!P0 EXIT ;  /* 0x000000000000894d */ /* 0x000fea0003800000 */
[----:B------:R-:W0:Y:S02]  /*0190*/  LDC.64 R6, c[0x0][0x388] ;  /* 0x0000e200ff067b82 */ /* 0x000e240000000a00 */
[----:B0-----:R-:W-:-:S05]  /*01a0*/  IMAD.WIDE R4, R3, 0x4, R6 ;  /* 0x0000000403047825 */ /* 0x001fca00078e0206 */
[----:B------:R-:W2:Y:S02]  /*01b0*/  LDG.E R0, desc[UR4][R4.64] ;  /* 0x0000000404007981 */ /* 0x000ea4000c1e1900 */
[----:B--2---:R-:W-:-:S13]  /*01c0*/  ISETP.NE.AND P0, PT, R0, RZ, PT ;  /* 0x000000ff0000720c */ /* 0x004fda0003f05270 */
[----:B------:R-:W-:Y:S05]  /*01d0*/  @P0 EXIT ;  /* 0x000000000000094d */ /* 0x000fea0003800000 */
[----:B------:R-:W-:-:S04]  /*01e0*/  IMAD.IADD R3, R3, 0x1, -R2 ;  /* 0x0000000103037824 */ /* 0x000fc800078e0a02 */
[----:B------:R-:W-:-:S05]  /*01f0*/  IMAD.WIDE R6, R3, 0x4, R6 ;  /* 0x0000000403067825 */ /* 0x000fca00078e0206 */
[----:B------:R-:W2:Y:S01]  /*0200*/  LDG.E R0, desc[UR4][R6.64] ;  /* 0x0000000406007981 */ /* 0x000ea2000c1e1900 */
[----:B------:R-:W-:Y:S01]  /*0210*/  BSSY.RECONVERGENT B0, `(.L_x_14) ;  /* 0x0000019000007945 */ /* 0x000fe20003800200 */
[----:B--2---:R-:W-:-:S13]  /*0220*/  ISETP.NE.AND P0, PT, R0, RZ, PT ;  /* 0x000000ff0000720c */ /* 0x004fda0003f05270 */
[----:B------:R-:W-:Y:S05]  /*0230*/  @P0 BRA `(.L_x_15) ;  /* 0x0000000000580947 */ /* 0x000fea0003800000 */
[----:B------:R-:W-:-:S05]  /*0240*/  IMAD.WIDE R2, R2, 0x4, R4 ;  /* 0x0000000402027825 */ /* 0x000fca00078e0204 */
[----:B------:R-:W2:Y:S02]  /*0250*/  LDG.E R0, desc[UR4][R2.64] ;  /* 0x0000000402007981 */ /* 0x000ea4000c1e1900 */
[----:B--2---:R-:W-:-:S13]  /*0260*/  ISETP.NE.AND P0, PT, R0, RZ, PT ;  /* 0x000000ff0000720c */ /* 0x004fda0003f05270 */
[----:B------:R-:W-:Y:S05]  /*0270*/  @P0 BRA `(.L_x_15) ;  /* 0x0000000000480947 */ /* 0x000fea0003800000 */
        /* <DEDUP_REMOVED lines=17> */
[----:B------:R-:W-:Y:S05]  /*0390*/  @!P0 EXIT ;  /* 0x000000000000894d */ /* 0x000fea0003800000 */
.L_x_15:
[----:B------:R-:W-:Y:S05]  /*03a0*/  BSYNC.RECONVERGENT B0 ;  /* 0x0000000000007941 */ /* 0x000fea0003800200 */
.L_x_14:
[----:B------:R-:W0:Y:S01]  /*03b0*/  LDC.64 R2, c[0x0][0x3a0] ;  /* 0x0000e800ff027b82 */ /* 0x000e220000000a00 */
[----:B------:R-:W-:Y:S02]  /*03c0*/  IMAD.MOV.U32 R7, RZ, RZ, 0xff ;  /* 0x000000ffff077424 */ /* 0x000fe400078e00ff */
[----:B------:R-:W-:-:S03]  /*03d0*/  IMAD.MOV.U32 R0, RZ, RZ, 0x1 ;  /* 0x00000001ff007424 */ /* 0x000fc600078e00ff */
[----:B------:R-:W-:Y:S04]  /*03e0*/  STG.E desc[UR4][R4.64], R7 ;  /* 0x0000000704007986 */ /* 0x000fe8000c101904 */
[----:B0-----:R-:W-:Y:S01]  /*03f0*/  STG.E.U8 desc[UR4][R2.64], R0 ;  /* 0x0000000002007986 */ /* 0x001fe2000c101104 */
[----:B------:R-:W-:Y:S05]  /*0400*/  EXIT ;  /* 0x000000000000794d */ /* 0x000fea0003800000 */
.L_x_16:
        /* <DEDUP_REMOVED lines=15> */
.L_x_71:


//--------------------- .text._Z17first_edgesKernelPKiPiiii --------------------------
	.section	.text._Z17first_edgesKernelPKiPiiii,"ax",@progbits
	.align	128
        .global         _Z17first_edgesKernelPKiPiiii
        .type           _Z17first_edgesKernelPKiPiiii,@function
        .size           _Z17first_edgesKernelPKiPiiii,(.L_x_72 - _Z17first_edgesKernelPKiPiiii)
        .other          _Z17first_edgesKernelPKiPiiii,@"STO_CUDA_ENTRY STV_DEFAULT"
_Z17first_edgesKernelPKiPiiii:
.text._Z17first_edgesKernelPKiPiiii:
[----:B------:R-:W-:Y:S01]  /*0000*/  LDC R1, c[0x0][0x37c] ;  /* 0x0000df00ff017b82 */ /* 0x000fe20000000800 */
[----:B------:R-:W0:Y:S07]  /*0010*/  S2R R2, SR_TID.Y ;  /* 0x0000000000027919 */ /* 0x000e2e0000002200 */
[----:B------:R-:W1:Y:S01]  /*0020*/  LDC R0, c[0x0][0x360] ;  /* 0x0000d800ff007b82 */ /* 0x000e620000000800 */
[----:B------:R-:W2:Y:S01]  /*0030*/  LDCU.64 UR6, c[0x0][0x390] ;  /* 0x00007200ff0677ac */ /* 0x000ea20008000a00 */
[----:B------:R-:W1:Y:S06]  /*0040*/  S2R R3, SR_TID.X ;  /* 0x0000000000037919 */ /* 0x000e6c0000002100 */
[----:B------:R-:W0:Y:S08]  /*0050*/  S2UR UR5, SR_CTAID.Y ;  /* 0x00000000000579c3 */ /* 0x000e300000002600 */
[----:B------:R-:W0:Y:S08]  /*0060*/  LDC R5, c[0x0][0x364] ;  /* 0x0000d900ff057b82 */ /* 0x000e300000000800 */
[----:B------:R-:W1:Y:S01]  /*0070*/  S2UR UR4, SR_CTAID.X ;  /* 0x00000000000479c3 */ /* 0x000e620000002500 */
[----:B0-----:R-:W-:Y:S01]  /*0080*/  IMAD R5, R5, UR5, R2 ;  /* 0x0000000505057c24 */ /* 0x001fe2000f8e0202 */
[----:B--2---:R-:W-:-:S04]  /*0090*/  UIADD3 UR5, UPT, UPT, UR6, -0x1, URZ ;  /* 0xffffffff06057890 */ /* 0x004fc8000fffe0ff */
[----:B------:R-:W-:Y:S01]  /*00a0*/  ISETP.NE.AND P0, PT, R5, RZ, PT ;  /* 0x000000ff0500720c */ /* 0x000fe20003f05270 */
[----:B-1----:R-:W-:Y:S01]  /*00b0*/  IMAD R0, R0, UR4, R3 ;  /* 0x0000000400007c24 */ /* 0x002fe2000f8e0203 */
[----:B------:R-:W-:-:S04]  /*00c0*/  UIADD3 UR4, UPT, UPT, UR7, -0x1, URZ ;  /* 0xffffffff07047890 */ /* 0x000fc8000fffe0ff */
[----:B------:R-:W-:-:S04]  /*00d0*/  ISETP.LT.OR P0, PT, R0, 0x1, !P0 ;  /* 0x000000010000780c */ /* 0x000fc80004701670 */
[----:B------:R-:W-:-:S04]  /*00e0*/  ISETP.GE.OR P0, PT, R0, UR5, P0 ;  /* 0x0000000500007c0c */ /* 0x000fc80008706670 */
[----:B------:R-:W-:-:S13]  /*00f0*/  ISETP.GE.OR P0, PT, R5, UR4, P0 ;  /* 0x0000000405007c0c */ /* 0x000fda0008706670 */
[----:B------:R-:W-:Y:S05]  /*0100*/  @P0 EXIT ;  /* 0x000000000000094d */ /* 0x000fea0003800000 */
[----:B------:R-:W0:Y:S01]  /*0110*/  LDC.64 R2, c[0x0][0x380] ;  /* 0x0000e000ff027b82 */ /* 0x000e220000000a00 */
[----:B------:R-:W1:Y:S01]  /*0120*/  LDCU.64 UR4, c[0x0][0x358] ;  /* 0x00006b00ff0477ac */ /* 0x000e620008000a00 */
[----:B------:R-:W-:Y:S01]  /*0130*/  IMAD R7, R5, UR6, R0 ;  /* 0x0000000605077c24 */ /* 0x000fe2000f8e0200 */
[----:B------:R-:W2:Y:S03]  /*0140*/  LDCU UR7, c[0x0][0x398] ;  /* 0x00007300ff0777ac */ /* 0x000ea60008000800 */
[----:B0-----:R-:W-:-:S06]  /*0150*/  IMAD.WIDE R2, R7, 0x4, R2 ;  /* 0x0000000407027825 */ /* 0x001fcc00078e0202 */
[----:B-1----:R-:W2:Y:S02]  /*0160*/  LDG.E R2, desc[UR4][R2.64] ;  /* 0x0000000402027981 */ /* 0x002ea4000c1e1900 */
[----:B--2---:R-:W-:-:S13]  /*0170*/  ISETP.GE.AND P0, PT, R2, UR7, PT ;  /* 0x0000000702007c0c */ /* 0x004fda000bf06270 */
[----:B------:R-:W0:Y:S01]  /*0180*/  @P0 LDC.64 R4, c[0x0][0x388] ;  /* 0x0000e200ff040b82 */ /* 0x000e220000000a00 */
[----:B------:R-:W-:Y:S01]  /*0190*/  @P0 MOV R9, 0xff ;  /* 0x000000ff00090802 */ /* 0x000fe20000000f00 */
[----:B0-----:R-:W-:-:S05]  /*01a0*/  @P0 IMAD.WIDE R4, R7, 0x4, R4 ;  /* 0x0000000407040825 */ /* 0x001fca00078e0204 */
[----:B------:R0:W-:Y:S01]  /*01b0*/  @P0 STG.E desc[UR4][R4.64], R9 ;  /* 0x0000000904000986 */ /* 0x0001e2000c101904 */
[----:B------:R-:W-:Y:S05]  /*01c0*/  @P0 EXIT ;  /* 0x000000000000094d */ /* 0x000fea0003800000 */
[----:B------:R-:W1:Y:S02]  /*01d0*/  LDC.64 R2, c[0x0][0x388] ;  /* 0x0000e200ff027b82 */ /* 0x000e640000000a00 */
[----:B-1----:R-:W-:-:S05]  /*01e0*/  IMAD.WIDE R2, R7, 0x4, R2 ;  /* 0x0000000407027825 */ /* 0x002fca00078e0202 */
[----:B------:R-:W-:Y:S01]  /*01f0*/  STG.E desc[UR4][R2.64], RZ ;  /* 0x000000ff02007986 */ /* 0x000fe2000c101904 */
[----:B------:R-:W-:Y:S05]  /*0200*/  EXIT ;  /* 0x000000000000794d */ /* 0x000fea0003800000 */
.L_x_17:
        /* <DEDUP_REMOVED lines=15> */
.L_x_72:


//--------------------- .text._Z29non_maximum_suppressionKernelPKfS0_S0_Piii --------------------------
	.section	.text._Z29non_maximum_suppressionKernelPKfS0_S0_Piii,"ax",@progbits
	.align	128
        .global         _Z29non_maximum_suppressionKernelPKfS0_S0_Piii
        .type           _Z29non_maximum_suppressionKernelPKfS0_S0_Piii,@function
        .size           _Z29non_maximum_suppressionKernelPKfS0_S0_Piii,(.L_x_68 - _Z29non_maximum_suppressionKernelPKfS0_S0_Piii)
        .other          _Z29non_maximum_suppressionKernelPKfS0_S0_Piii,@"STO_CUDA_ENTRY STV_DEFAULT"
_Z29non_maximum_suppressionKernelPKfS0_S0_Piii:
.text._Z29non_maximum_suppressionKernelPKfS0_S0_Piii:
        /* <DEDUP_REMOVED lines=19> */
[----:B------:R-:W-:-:S06]  /*0130*/  IMAD R5, R0, R10, R5 ;  /* 0x0000000a00057224 */ /* 0x000fcc00078e0205 */
[----:B------:R-:W2:Y:S01]  /*0140*/  LDC.64 R8, c[0x0][0x388] ;  /* 0x0000e200ff087b82 */ /* 0x000ea20000000a00 */
[----:B0-----:R-:W-:-:S06]  /*0150*/  IMAD.WIDE R6, R5, 0x4, R6 ;  /* 0x0000000405067825 */ /* 0x001fcc00078e0206 */
[----:B-1----:R-:W3:Y:S01]  /*0160*/  LDG.E R7, desc[UR4][R6.64] ;  /* 0x0000000406077981 */ /* 0x002ee2000c1e1900 */
[----:B--2---:R-:W-:-:S05]  /*0170*/  IMAD.WIDE R8, R5, 0x4, R8 ;  /* 0x0000000405087825 */ /* 0x004fca00078e0208 */
[----:B------:R-:W3:Y:S01]  /*0180*/  LDG.E R2, desc[UR4][R8.64] ;  /* 0x0000000408027981 */ /* 0x000ee2000c1e1900 */
[----:B------:R-:W-:Y:S01]  /*0190*/  BSSY.RECONVERGENT B0, `(.L_x_18) ;  /* 0x000000f000007945 */ /* 0x000fe20003800200 */
[----:B---3--:R-:W-:-:S04]  /*01a0*/  FSETP.GT.AND P2, PT, |R2|, |R7|, PT ;  /* 0x400000070200720b */ /* 0x008fc80003f44200 */
[----:B------:R-:W-:-:S04]  /*01b0*/  FSEL R3, |R2|, |R7|, P2 ;  /* 0x4000000702037208 */ /* 0x000fc80001000200 */
[----:B------:R-:W0:Y:S01]  /*01c0*/  MUFU.RCP R10, R3 ;  /* 0x00000003000a7308 */ /* 0x000e220000001000 */
[----:B------:R-:W-:-:S07]  /*01d0*/  FSEL R0, |R7|, |R2|, P2 ;  /* 0x4000000207007208 */ /* 0x000fce0001000200 */
[----:B------:R-:W1:Y:S01]  /*01e0*/  FCHK P0, R0, R3 ;  /* 0x0000000300007302 */ /* 0x000e620000000000 */
[----:B0-----:R-:W-:-:S04]  /*01f0*/  FFMA R11, -R3, R10, 1 ;  /* 0x3f800000030b7423 */ /* 0x001fc8000000010a */
[----:B------:R-:W-:-:S04]  /*0200*/  FFMA R11, R10, R11, R10 ;  /* 0x0000000b0a0b7223 */ /* 0x000fc8000000000a */
[----:B------:R-:W-:-:S04]  /*0210*/  FFMA R10, R0, R11, RZ ;  /* 0x0000000b000a7223 */ /* 0x000fc800000000ff */
[----:B------:R-:W-:-:S04]  /*0220*/  FFMA R12, -R3, R10, R0 ;  /* 0x0000000a030c7223 */ /* 0x000fc80000000100 */
[----:B------:R-:W-:Y:S01]  /*0230*/  FFMA R10, R11, R12, R10 ;  /* 0x0000000c0b0a7223 */ /* 0x000fe2000000000a */
[----:B-1----:R-:W-:Y:S06]  /*0240*/  @!P0 BRA `(.L_x_19) ;  /* 0x00000000000c8947 */ /* 0x002fec0003800000 */
[----:B------:R-:W-:-:S07]  /*0250*/  MOV R6, 0x270 ;  /* 0x0000027000067802 */ /* 0x000fce0000000f00 */
[----:B------:R-:W-:Y:S05]  /*0260*/  CALL.REL.NOINC `($__internal_2_$__cuda_sm3x_div_rn_noftz_f32_slowpath) ;  /* 0x0000001000687944 */ /* 0x000fea0003c00000 */
[----:B------:R-:W-:-:S07]  /*0270*/  IMAD.MOV.U32 R10, RZ, RZ, R0 ;  /* 0x000000ffff0a7224 */ /* 0x000fce00078e0000 */
.L_x_19:
[----:B------:R-:W-:Y:S05]  /*0280*/  BSYNC.RECONVERGENT B0 ;  /* 0x0000000000007941 */ /* 0x000fea0003800200 */
.L_x_18:
[----:B------:R-:W-:Y:S02]  /*0290*/  IMAD.MOV.U32 R9, RZ, RZ, 0x3b33710b ;  /* 0x3b33710bff097424 */ /* 0x000fe400078e00ff */
[----:B------:R-:W-:Y:S01]  /*02a0*/  FMUL R0, R10, R10 ;  /* 0x0000000a0a007220 */ /* 0x000fe20000400000 */
[----:B------:R-:W-:Y:S01]  /*02b0*/  IMAD.MOV.U32 R6, RZ, RZ, 0x3f6ee581 ;  /* 0x3f6ee581ff067424 */ /* 0x000fe200078e00ff */
[C---:B------:R-:W-:Y:S01]  /*02c0*/  ISETP.GE.AND P0, PT, R7.reuse, RZ, PT ;  /* 0x000000ff0700720c */ /* 0x040fe20003f06270 */
[----:B------:R-:W-:Y:S01]  /*02d0*/  UMOV UR6, 0x54442d18 ;  /* 0x54442d1800067882 */ /* 0x000fe20000000000 */
[----:B------:R-:W-:Y:S01]  /*02e0*/  FFMA R9, R0, R9, -0.015681877732276916504 ;  /* 0xbc80774800097423 */ /* 0x000fe20000000009 */
[----:B------:R-:W-:Y:S01]  /*02f0*/  FSETP.NEU.AND P3, PT, |R7|, |R2|, PT ;  /* 0x400000020700720b */ /* 0x000fe20003f6d200 */
[----:B------:R-:W-:Y:S01]  /*0300*/  FADD R7, |R2|, |R7| ;  /* 0x4000000702077221 */ /* 0x000fe20000000200 */
[----:B------:R-:W-:Y:S01]  /*0310*/  FSETP.NEU.AND P1, PT, R3, RZ, PT ;  /* 0x000000ff0300720b */ /* 0x000fe20003f2d000 */
[C---:B------:R-:W-:Y:S01]  /*0320*/  FFMA R9, R0.reuse, R9, 0.042200751602649688721 ;  /* 0x3d2cdab200097423 */ /* 0x040fe20000000009 */
[----:B------:R-:W-:Y:S01]  /*0330*/  UMOV UR7, 0x400921fb ;  /* 0x400921fb00077882 */ /* 0x000fe20000000000 */
[----:B------:R-:W-:Y:S02]  /*0340*/  BSSY.RECONVERGENT B0, `(.L_x_20) ;  /* 0x000004c000007945 */ /* 0x000fe40003800200 */
[----:B------:R-:W-:-:S04]  /*0350*/  FFMA R9, R0, R9, -0.074792981147766113281 ;  /* 0xbd992d1000097423 */ /* 0x000fc80000000009 */
[----:B------:R-:W-:-:S04]  /*0360*/  FFMA R9, R0, R9, 0.10640415549278259277 ;  /* 0x3dd9ea6c00097423 */ /* 0x000fc80000000009 */
[----:B------:R-:W-:-:S04]  /*0370*/  FFMA R9, R0, R9, -0.14207722246646881104 ;  /* 0xbe117cb100097423 */ /* 0x000fc80000000009 */
[----:B------:R-:W-:-:S04]  /*0380*/  FFMA R9, R0, R9, 0.19993925094604492188 ;  /* 0x3e4cbce000097423 */ /* 0x000fc80000000009 */
[----:B------:R-:W-:-:S04]  /*0390*/  FFMA R9, R0, R9, -0.33333197236061096191 ;  /* 0xbeaaaa7d00097423 */ /* 0x000fc80000000009 */
[----:B------:R-:W-:-:S04]  /*03a0*/  FMUL R9, R0, R9 ;  /* 0x0000000900097220 */ /* 0x000fc80000400000 */
[----:B------:R-:W-:-:S04]  /*03b0*/  FFMA R9, R9, R10, R10 ;  /* 0x0000000a09097223 */ /* 0x000fc8000000000a */
[C---:B------:R-:W-:Y:S01]  /*03c0*/  FFMA R0, R6.reuse, 1.6832555532455444336, -R9 ;  /* 0x3fd774eb06007823 */ /* 0x040fe20000000809 */
[----:B------:R-:W-:-:S04]  /*03d0*/  FSEL R6, R6, 1.8663789033889770508, P2 ;  /* 0x3feee58106067808 */ /* 0x000fc80001000000 */
[-C--:B------:R-:W-:Y:S01]  /*03e0*/  FSEL R11, R0, R9.reuse, P2 ;  /* 0x00000009000b7208 */ /* 0x080fe20001000000 */
[----:B------:R-:W-:Y:S01]  /*03f0*/  IMAD.MOV.U32 R0, RZ, RZ, 0x4016cbe4 ;  /* 0x4016cbe4ff007424 */ /* 0x000fe200078e00ff */
[----:B------:R-:W-:-:S05]  /*0400*/  FSEL R9, R9, -R9, P2 ;  /* 0x8000000909097208 */ /* 0x000fca0001000000 */
[----:B------:R-:W-:Y:S01]  /*0410*/  @!P0 FFMA R11, R6, 1.6832555532455444336, R9 ;  /* 0x3fd774eb060b8823 */ /* 0x000fe20000000009 */
[----:B------:R-:W-:Y:S02]  /*0420*/  @!P3 FSEL R11, R0, 0.78539818525314331055, !P0 ;  /* 0x3f490fdb000bb808 */ /* 0x000fe40004000000 */
[----:B------:R-:W-:Y:S02]  /*0430*/  @!P1 FSEL R11, RZ, 3.1415927410125732422, P0 ;  /* 0x40490fdbff0b9808 */ /* 0x000fe40000000000 */
[----:B------:R-:W-:Y:S02]  /*0440*/  FSETP.NAN.AND P0, PT, R7, R7, PT ;  /* 0x000000070700720b */ /* 0x000fe40003f08000 */
[----:B------:R-:W-:-:S04]  /*0450*/  LOP3.LUT R2, R11, 0x80000000, R2, 0xb8, !PT ;  /* 0x800000000b027812 */ /* 0x000fc800078eb802 */
[----:B------:R-:W-:-:S04]  /*0460*/  FSEL R7, R7, R2, P0 ;  /* 0x0000000207077208 */ /* 0x000fc80000000000 */
[----:B------:R-:W0:Y:S02]  /*0470*/  F2F.F64.F32 R2, R7 ;  /* 0x0000000700027310 */ /* 0x000e240000201800 */
[----:B0-----:R-:W-:-:S06]  /*0480*/  DADD R2, R2, UR6 ;  /* 0x0000000602027e29 */ /* 0x001fcc0008000000 */
[----:B------:R-:W0:Y:S02]  /*0490*/  F2F.F32.F64 R0, R2 ;  /* 0x0000000200007310 */ /* 0x000e240000301000 */
[C---:B0-----:R-:W-:Y:S01]  /*04a0*/  FSETP.GEU.AND P0, PT, |R0|.reuse, 3.1415927410125732422, PT ;  /* 0x40490fdb0000780b */ /* 0x041fe20003f0e200 */
[----:B------:R-:W-:-:S12]  /*04b0*/  FADD R11, |R0|, -RZ ;  /* 0x800000ff000b7221 */ /* 0x000fd80000000200 */
[----:B------:R-:W-:Y:S05]  /*04c0*/  @!P0 BRA `(.L_x_21) ;  /* 0x0000000000cc8947 */ /* 0x000fea0003800000 */
[----:B------:R-:W-:-:S13]  /*04d0*/  FSETP.GTU.AND P0, PT, R11, 26353590, PT ;  /* 0x4bc90fdb0b00780b */ /* 0x000fda0003f0c000 */
[----:B------:R-:W-:Y:S05]  /*04e0*/  @P0 BRA `(.L_x_22) ;  /* 0x00000000005c0947 */ /* 0x000fea0003800000 */
[----:B------:R-:W-:Y:S01]  /*04f0*/  FMUL R2, R11, 0.31830987334251403809 ;  /* 0x3ea2f9830b027820 */ /* 0x000fe20000400000 */
[----:B------:R-:W-:Y:S05]  /*0500*/  BSSY.RECONVERGENT B1, `(.L_x_23) ;  /* 0x0000013000017945 */ /* 0x000fea0003800200 */
[----:B------:R-:W0:Y:S02]  /*0510*/  FRND.TRUNC R2, R2 ;  /* 0x0000000200027307 */ /* 0x000e24000020d000 */
[----:B0-----:R-:W-:-:S05]  /*0520*/  FFMA R6, R2, -3.1415927410125732422, R11 ;  /* 0xc0490fdb02067823 */ /* 0x001fca000000000b */
[----:B------:R-:W-:-:S13]  /*0530*/  ISETP.GE.U32.AND P0, PT, R6, 0x40490fdb, PT ;  /* 0x40490fdb0600780c */ /* 0x000fda0003f06070 */
[----:B------:R-:W-:Y:S05]  /*0540*/  @!P0 BRA `(.L_x_24) ;  /* 0x0000000000388947 */ /* 0x000fea0003800000 */
[----:B------:R-:W-:-:S04]  /*0550*/  ISETP.GE.U32.AND P0, PT, R6, -0x7fffffff, PT ;  /* 0x800000010600780c */ /* 0x000fc80003f06070 */
[----:B------:R-:W-:-:S09]  /*0560*/  FSETP.GEU.OR P1, PT, R6, -3.1415927410125732422, !P0 ;  /* 0xc0490fdb0600780b */ /* 0x000fd2000472e400 */
[----:B------:R-:W-:-:S04]  /*0570*/  @P0 FADD R3, R2, -1 ;  /* 0xbf80000002030421 */ /* 0x000fc80000000000 */
[----:B------:R-:W-:-:S04]  /*0580*/  @!P1 FADD R3, R3, -1 ;  /* 0xbf80000003039421 */ /* 0x000fc80000000000 */
[----:B------:R-:W-:Y:S01]  /*0590*/  @P0 IMAD.MOV.U32 R2, RZ, RZ, R3 ;  /* 0x000000ffff020224 */ /* 0x000fe200078e0003 */
[----:B------:R-:W-:Y:S06]  /*05a0*/  @P0 BRA `(.L_x_24) ;  /* 0x0000000000200947 */ /* 0x000fec0003800000 */
[----:B------:R-:W-:Y:S01]  /*05b0*/  FSETP.GE.AND P0, PT, R6, 6.2831854820251464844, PT ;  /* 0x40c90fdb0600780b */ /* 0x000fe20003f06000 */
[----:B------:R-:W-:-:S12]  /*05c0*/  FADD R2, R2, 1 ;  /* 0x3f80000002027421 */ /* 0x000fd80000000000 */
[----:B------:R-:W-:-:S04]  /*05d0*/  @P0 IMAD.MOV.U32 R3, RZ, RZ, 0x40490fdb ;  /* 0x40490fdbff030424 */ /* 0x000fc800078e00ff */
[----:B------:R-:W-:-:S05]  /*05e0*/  @P0 FFMA R3, R3, -3, R6 ;  /* 0xc040000003030823 */ /* 0x000fca0000000006 */
[----:B------:R-:W-:Y:S01]  /*05f0*/  FSETP.GE.AND P1, PT, R3, RZ, P0 ;  /* 0x000000ff0300720b */ /* 0x000fe20000726000 */
[----:B------:R-:W-:-:S12]  /*0600*/  @P0 FADD R3, R2, 1 ;  /* 0x3f80000002030421 */ /* 0x000fd80000000000 */
[----:B------:R-:W-:-:S04]  /*0610*/  @P1 FADD R3, R3, 1 ;  /* 0x3f80000003031421 */ /* 0x000fc80000000000 */
[----:B------:R-:W-:-:S07]  /*0620*/  @P0 IMAD.MOV.U32 R2, RZ, RZ, R3 ;  /* 0x000000ffff020224 */ /* 0x000fce00078e0003 */
.L_x_24:
[----:B------:R-:W-:Y:S05]  /*0630*/  BSYNC.RECONVERGENT B1 ;  /* 0x0000000000017941 */ /* 0x000fea0003800200 */
.L_x_23:
[----:B------:R-:W-:Y:S01]  /*0640*/  FFMA R11, R2, -3.1415927410125732422, R11 ;  /* 0xc0490fdb020b7823 */ /* 0x000fe2000000000b */
[----:B------:R-:W-:Y:S06]  /*0650*/  BRA `(.L_x_21) ;  /* 0x0000000000687947 */ /* 0x000fec0003800000 */
.L_x_22:
[C---:B------:R-:W-:Y:S01]  /*0660*/  LOP3.LUT R2, R11.reuse, 0xff800000, RZ, 0xc0, !PT ;  /* 0xff8000000b027812 */ /* 0x040fe200078ec0ff */
[----:B------:R-:W-:Y:S01]  /*0670*/  BSSY.RECONVERGENT B1, `(.L_x_25) ;  /* 0x0000016000017945 */ /* 0x000fe20003800200 */
[----:B------:R-:W-:-:S03]  /*0680*/  ISETP.GT.U32.AND P0, PT, R11, 0x7f7fffff, PT ;  /* 0x7f7fffff0b00780c */ /* 0x000fc60003f04070 */
[----:B------:R-:W-:Y:S01]  /*0690*/  VIADD R3, R2, 0xc0000000 ;  /* 0xc000000002037836 */ /* 0x000fe20000000000 */
[----:B------:R-:W-:Y:S01]  /*06a0*/  LOP3.LUT R2, R11, 0x7fffff, RZ, 0xc0, !PT ;  /* 0x007fffff0b027812 */ /* 0x000fe200078ec0ff */
[----:B------:R-:W-:-:S03]  /*06b0*/  IMAD.MOV.U32 R11, RZ, RZ, 0x7fffffff ;  /* 0x7fffffffff0b7424 */ /* 0x000fc600078e00ff */
[----:B------:R-:W-:Y:S02]  /*06c0*/  ISETP.NE.AND P1, PT, R3, RZ, PT ;  /* 0x000000ff0300720c */ /* 0x000fe40003f25270 */
[----:B------:R-:W-:Y:S02]  /*06d0*/  LOP3.LUT R2, R2, 0x3f800000, RZ, 0xfc, !PT ;  /* 0x3f80000002027812 */ /* 0x000fe400078efcff */
[----:B------:R-:W-:-:S09]  /*06e0*/  FSEL R11, R11, 16777216, P0 ;  /* 0x4b8000000b0b7808 */ /* 0x000fd20000000000 */
[----:B------:R-:W-:Y:S05]  /*06f0*/  @!P1 BRA `(.L_x_26) ;  /* 0x0000000000349947 */ /* 0x000fea0003800000 */
.L_x_27:
[----:B------:R-:W-:-:S05]  /*0700*/  VIMNMX.U32 R6, PT, PT, R3, 0xb800000, PT ;  /* 0x0b80000003067848 */ /* 0x000fca0003fe0000 */
[----:B------:R-:W-:Y:S02]  /*0710*/  IMAD.IADD R2, R6, 0x1, R2 ;  /* 0x0000000106027824 */ /* 0x000fe400078e0202 */
[----:B------:R-:W-:Y:S02]  /*0720*/  IMAD.IADD R3, R3, 0x1, -R6 ;  /* 0x0000000103037824 */ /* 0x000fe400078e0a06 */
[----:B------:R-:W-:-:S03]  /*0730*/  FMUL R7, R2, 0.63661974668502807617 ;  /* 0x3f22f98302077820 */ /* 0x000fc60000400000 */
[----:B------:R-:W-:Y:S01]  /*0740*/  ISETP.NE.AND P1, PT, R3, RZ, PT ;  /* 0x000000ff0300720c */ /* 0x000fe20003f25270 */
[----:B------:R-:W-:-:S04]  /*0750*/  FFMA R8, R7, -1.5707963705062866211, R2 ;  /* 0xbfc90fdb07087823 */ /* 0x000fc80000000002 */
[----:B------:R-:W-:-:S04]  /*0760*/  FFMA R7, R8, 0.63661974668502807617, R7 ;  /* 0x3f22f98308077823 */ /* 0x000fc80000000007 */
[----:B------:R-:W-:-:S04]  /*0770*/  FFMA R8, R7, -1.5707963705062866211, R2 ;  /* 0xbfc90fdb07087823 */ /* 0x000fc80000000002 */
[----:B------:R-:W-:-:S04]  /*0780*/  FFMA.RZ R8, R8, 0.63661974668502807617, R7 ;  /* 0x3f22f98308087823 */ /* 0x000fc8000000c007 */
[----:B------:R-:W0:Y:S02]  /*0790*/  FRND.TRUNC R7, R8 ;  /* 0x0000000800077307 */ /* 0x000e24000020d000 */
[----:B0-----:R-:W-:-:S05]  /*07a0*/  FFMA R2, R7, -1.5707963705062866211, R2 ;  /* 0xbfc90fdb07027823 */ /* 0x001fca0000000002 */
[----:B------:R-:W-:-:S13]  /*07b0*/  ISETP.NE.AND P0, PT, R2, RZ, PT ;  /* 0x000000ff0200720c */ /* 0x000fda0003f05270 */
[----:B------:R-:W-:Y:S05]  /*07c0*/  @P0 BRA P1, `(.L_x_27) ;  /* 0xfffffffc00cc0947 */ /* 0x000fea000083ffff */
.L_x_26:
[----:B------:R-:W-:Y:S05]  /*07d0*/  BSYNC.RECONVERGENT B1 ;  /* 0x0000000000017941 */ /* 0x000fea0003800200 */
.L_x_25:
[----:B------:R-:W-:-:S04]  /*07e0*/  FMUL R2, R2, 1.1920928955078125e-07 ;  /* 0x3400000002027820 */ /* 0x000fc80000400000 */
[----:B------:R-:W-:-:S07]  /*07f0*/  FMUL R11, R11, R2 ;  /* 0x000000020b0b7220 */ /* 0x000fce0000400000 */
.L_x_21:
[----:B------:R-:W-:Y:S05]  /*0800*/  BSYNC.RECONVERGENT B0 ;  /* 0x0000000000007941 */ /* 0x000fea0003800200 */
.L_x_20:
[----:B------:R-:W0:Y:S01]  /*0810*/  MUFU.RCP64H R7, 3.1415920257568359375 ;  /* 0x400921fb00077908 */ /* 0x000e220000001800 */
[----:B------:R-:W-:Y:S01]  /*0820*/  IMAD.MOV.U32 R2, RZ, RZ, 0x54442d18 ;  /* 0x54442d18ff027424 */ /* 0x000fe200078e00ff */
[C---:B------:R-:W-:Y:S01]  /*0830*/  FSETP.NAN.AND P0, PT, |R11|.reuse, |R11|, PT ;  /* 0x4000000b0b00720b */ /* 0x040fe20003f08200 */
[----:B------:R-:W-:Y:S01]  /*0840*/  IMAD.MOV.U32 R3, RZ, RZ, 0x400921fb ;  /* 0x400921fbff037424 */ /* 0x000fe200078e00ff */
[C---:B------:R-:W-:Y:S01]  /*0850*/  LOP3.LUT R0, R11.reuse, 0x80000000, R0, 0xb8, !PT ;  /* 0x800000000b007812 */ /* 0x040fe200078eb800 */
[----:B------:R-:W-:Y:S01]  /*0860*/  IMAD.MOV.U32 R6, RZ, RZ, 0x1 ;  /* 0x00000001ff067424 */ /* 0x000fe200078e00ff */
[----:B------:R-:W-:Y:S02]  /*0870*/  BSSY.RECONVERGENT B0, `(.L_x_28) ;  /* 0x0000013000007945 */ /* 0x000fe40003800200 */
[----:B------:R-:W-:-:S03]  /*0880*/  FSEL R0, R11, R0, P0 ;  /* 0x000000000b007208 */ /* 0x000fc60000000000 */
[----:B0-----:R-:W-:-:S08]  /*0890*/  DFMA R8, R6, -R2, 1 ;  /* 0x3ff000000608742b */ /* 0x001fd00000000802 */
[----:B------:R-:W-:-:S08]  /*08a0*/  DFMA R8, R8, R8, R8 ;  /* 0x000000080808722b */ /* 0x000fd00000000008 */
[----:B------:R-:W-:Y:S01]  /*08b0*/  DFMA R8, R6, R8, R6 ;  /* 0x000000080608722b */ /* 0x000fe20000000006 */
[----:B------:R-:W0:Y:S07]  /*08c0*/  F2F.F64.F32 R6, R0 ;  /* 0x0000000000067310 */ /* 0x000e2e0000201800 */
[----:B------:R-:W-:-:S08]  /*08d0*/  DFMA R10, R8, -R2, 1 ;  /* 0x3ff00000080a742b */ /* 0x000fd00000000802 */
[----:B------:R-:W-:Y:S01]  /*08e0*/  DFMA R10, R8, R10, R8 ;  /* 0x0000000a080a722b */ /* 0x000fe20000000008 */
[----:B0-----:R-:W-:-:S07]  /*08f0*/  FSETP.GEU.AND P1, PT, |R7|, 6.5827683646048100446e-37, PT ;  /* 0x036000000700780b */ /* 0x001fce0003f2e200 */
[----:B------:R-:W-:-:S08]  /*0900*/  DMUL R8, R6, R10 ;  /* 0x0000000a06087228 */ /* 0x000fd00000000000 */
[----:B------:R-:W-:-:S08]  /*0910*/  DFMA R2, R8, -R2, R6 ;  /* 0x800000020802722b */ /* 0x000fd00000000006 */
[----:B------:R-:W-:-:S10]  /*0920*/  DFMA R2, R10, R2, R8 ;  /* 0x000000020a02722b */ /* 0x000fd40000000008 */
[----:B------:R-:W-:-:S05]  /*0930*/  FFMA R8, RZ, 2.1426990032196044922, R3 ;  /* 0x400921fbff087823 */ /* 0x000fca0000000003 */
[----:B------:R-:W-:-:S13]  /*0940*/  FSETP.GT.AND P0, PT, |R8|, 1.469367938527859385e-39, PT ;  /* 0x001000000800780b */ /* 0x000fda0003f04200 */
[----:B------:R-:W-:Y:S05]  /*0950*/  @P0 BRA P1, `(.L_x_29) ;  /* 0x0000000000100947 */ /* 0x000fea0000800000 */
[----:B------:R-:W-:-:S07]  /*0960*/  MOV R0, 0x980 ;  /* 0x0000098000007802 */ /* 0x000fce0000000f00 */
[----:B------:R-:W-:Y:S05]  /*0970*/  CALL.REL.NOINC `($__internal_1_$__cuda_sm20_div_rn_f64_full) ;  /* 0x0000000400687944 */ /* 0x000fea0003c00000 */
[----:B------:R-:W-:Y:S02]  /*0980*/  IMAD.MOV.U32 R2, RZ, RZ, R12 ;  /* 0x000000ffff027224 */ /* 0x000fe400078e000c */
[----:B------:R-:W-:-:S07]  /*0990*/  IMAD.MOV.U32 R3, RZ, RZ, R13 ;  /* 0x000000ffff037224 */ /* 0x000fce00078e000d */
.L_x_29:
[----:B------:R-:W-:Y:S05]  /*09a0*/  BSYNC.RECONVERGENT B0 ;  /* 0x0000000000007941 */ /* 0x000fea0003800200 */
.L_x_28:
[----:B------:R-:W-:Y:S01]  /*09b0*/  DMUL R2, R2, 8 ;  /* 0x4020000002027828 */ /* 0x000fe20000000000 */
[----:B------:R-:W-:Y:S01]  /*09c0*/  BSSY.RECONVERGENT B0, `(.L_x_30) ;  /* 0x0000051000007945 */ /* 0x000fe20003800200 */
[----:B------:R-:W-:-:S08]  /*09d0*/  IMAD.MOV.U32 R0, RZ, RZ, RZ ;  /* 0x000000ffff007224 */ /* 0x000fd000078e00ff */
[----:B------:R-:W0:Y:S02]  /*09e0*/  F2I.F64.TRUNC R2, R2 ;  /* 0x0000000200027311 */ /* 0x000e24000030d100 */
[----:B0-----:R-:W-:-:S04]  /*09f0*/  SHF.R.S32.HI R7, RZ, 0x1f, R2 ;  /* 0x0000001fff077819 */ /* 0x001fc80000011402 */
[----:B------:R-:W-:-:S04]  /*0a00*/  LEA.HI R7, R7, R2, RZ, 0x3 ;  /* 0x0000000207077211 */ /* 0x000fc800078f18ff */
[----:B------:R-:W-:-:S05]  /*0a10*/  LOP3.LUT R7, R7, 0xfffffff8, RZ, 0xc0, !PT ;  /* 0xfffffff807077812 */ /* 0x000fca00078ec0ff */
[----:B------:R-:W-:-:S05]  /*0a20*/  IMAD.IADD R7, R2, 0x1, -R7 ;  /* 0x0000000102077824 */ /* 0x000fca00078e0a07 */
[----:B------:R-:W-:-:S13]  /*0a30*/  ISETP.GT.AND P0, PT, R7, 0x2, PT ;  /* 0x000000020700780c */ /* 0x000fda0003f04270 */
[----:B------:R-:W-:Y:S05]  /*0a40*/  @P0 BRA `(.L_x_31) ;  /* 0x0000000000540947 */ /* 0x000fea0003800000 */
[----:B------:R-:W-:-:S05]  /*0a50*/  VIADD R2, R7, 0xffffffff ;  /* 0xffffffff07027836 */ /* 0x000fca0000000000 */
[----:B------:R-:W-:-:S13]  /*0a60*/  ISETP.GE.U32.AND P0, PT, R2, 0x2, PT ;  /* 0x000000020200780c */ /* 0x000fda0003f06070 */
[----:B------:R-:W-:Y:S05]  /*0a70*/  @!P0 BRA `(.L_x_32) ;  /* 0x00000000000c8947 */ /* 0x000fea0003800000 */
[----:B------:R-:W-:-:S13]  /*0a80*/  ISETP.NE.AND P0, PT, R7, RZ, PT ;  /* 0x000000ff0700720c */ /* 0x000fda0003f05270 */
[----:B------:R-:W-:Y:S05]  /*0a90*/  @!P0 BRA `(.L_x_33) ;  /* 0x0000000000608947 */ /* 0x000fea0003800000 */
[----:B------:R-:W-:Y:S05]  /*0aa0*/  BRA `(.L_x_34) ;  /* 0x0000000400087947 */ /* 0x000fea0003800000 */
.L_x_32:
[----:B------:R-:W0:Y:S01]  /*0ab0*/  LDC.64 R6, c[0x0][0x390] ;  /* 0x0000e400ff067b82 */ /* 0x000e220000000a00 */
[----:B------:R-:W1:Y:S02]  /*0ac0*/  LDCU UR6, c[0x0][0x3a0] ;  /* 0x00007400ff0677ac */ /* 0x000e640008000800 */
[C---:B-1----:R-:W-:Y:S02]  /*0ad0*/  VIADD R9, R5.reuse, -UR6 ;  /* 0x8000000605097c36 */ /* 0x042fe40008000000 */
[----:B0-----:R-:W-:-:S04]  /*0ae0*/  IMAD.WIDE R2, R5, 0x4, R6 ;  /* 0x0000000405027825 */ /* 0x001fc800078e0206 */
[----:B------:R-:W-:Y:S01]  /*0af0*/  IMAD.WIDE R6, R9, 0x4, R6 ;  /* 0x0000000409067825 */ /* 0x000fe200078e0206 */
[----:B------:R-:W2:Y:S05]  /*0b00*/  LDG.E R8, desc[UR4][R2.64] ;  /* 0x0000000402087981 */ /* 0x000eaa000c1e1900 */
[----:B------:R-:W2:Y:S02]  /*0b10*/  LDG.E R7, desc[UR4][R6.64+0x4] ;  /* 0x0000040406077981 */ /* 0x000ea4000c1e1900 */
[----:B--2---:R-:W-:-:S13]  /*0b20*/  FSETP.GT.AND P0, PT, R8, R7, PT ;  /* 0x000000070800720b */ /* 0x004fda0003f04000 */
[----:B------:R-:W-:Y:S05]  /*0b30*/  @!P0 BRA `(.L_x_34) ;  /* 0x0000000000e48947 */ /* 0x000fea0003800000 */
[----:B------:R-:W-:-:S06]  /*0b40*/  IMAD.WIDE R2, R4, 0x4, R2 ;  /* 0x0000000404027825 */ /* 0x000fcc00078e0202 */
[----:B------:R-:W2:Y:S01]  /*0b50*/  LDG.E R3, desc[UR4][R2.64] ;  /* 0x0000000402037981 */ /* 0x000ea2000c1e1900 */
[----:B------:R-:W-:-:S05]  /*0b60*/  IMAD.MOV.U32 R4, RZ, RZ, R8 ;  /* 0x000000ffff047224 */ /* 0x000fca00078e0008 */
[----:B--2---:R-:W-:-:S13]  /*0b70*/  FSETP.GT.AND P0, PT, R4, R3, PT ;  /* 0x000000030400720b */ /* 0x004fda0003f04000 */
[----:B------:R-:W-:Y:S05]  /*0b80*/  @P0 BRA `(.L_x_35) ;  /* 0x0000000000cc0947 */ /* 0x000fea0003800000 */
[----:B------:R-:W-:Y:S05]  /*0b90*/  BRA `(.L_x_34) ;  /* 0x0000000000cc7947 */ /* 0x000fea0003800000 */
.L_x_31:
[----:B------:R-:W-:-:S05]  /*0ba0*/  VIADD R2, R7, 0xfffffffd ;  /* 0xfffffffd07027836 */ /* 0x000fca0000000000 */
[----:B------:R-:W-:-:S13]  /*0bb0*/  ISETP.GE.U32.AND P0, PT, R2, 0x2, PT ;  /* 0x000000020200780c */ /* 0x000fda0003f06070 */
[----:B------:R-:W-:Y:S05]  /*0bc0*/  @!P0 BRA `(.L_x_36) ;  /* 0x0000000000888947 */ /* 0x000fea0003800000 */
[----:B------:R-:W-:-:S04]  /*0bd0*/  IADD3 R2, PT, PT, R7, -0x5, RZ ;  /* 0xfffffffb07027810 */ /* 0x000fc80007ffe0ff */
[----:B------:R-:W-:-:S13]  /*0be0*/  ISETP.GE.U32.AND P0, PT, R2, 0x2, PT ;  /* 0x000000020200780c */ /* 0x000fda0003f06070 */
[----:B------:R-:W-:Y:S05]  /*0bf0*/  @!P0 BRA `(.L_x_37) ;  /* 0x0000000000348947 */ /* 0x000fea0003800000 */
[----:B------:R-:W-:-:S13]  /*0c00*/  ISETP.NE.AND P0, PT, R7, 0x7, PT ;  /* 0x000000070700780c */ /* 0x000fda0003f05270 */
[----:B------:R-:W-:Y:S05]  /*0c10*/  @P0 BRA `(.L_x_34) ;  /* 0x0000000000ac0947 */ /* 0x000fea0003800000 */
.L_x_33:
[----:B------:R-:W0:Y:S02]  /*0c20*/  LDC.64 R2, c[0x0][0x390] ;  /* 0x0000e400ff027b82 */ /* 0x000e240000000a00 */
[----:B0-----:R-:W-:-:S05]  /*0c30*/  IMAD.WIDE R2, R5, 0x4, R2 ;  /* 0x0000000405027825 */ /* 0x001fca00078e0202 */
[----:B------:R-:W2:Y:S04]  /*0c40*/  LDG.E R7, desc[UR4][R2.64] ;  /* 0x0000000402077981 */ /* 0x000ea8000c1e1900 */
[----:B------:R-:W2:Y:S02]  /*0c50*/  LDG.E R4, desc[UR4][R2.64+-0x4] ;  /* 0xfffffc0402047981 */ /* 0x000ea4000c1e1900 */
[----:B--2---:R-:W-:-:S13]  /*0c60*/  FSETP.GT.AND P0, PT, R7, R4, PT ;  /* 0x000000040700720b */ /* 0x004fda0003f04000 */
[----:B------:R-:W-:Y:S05]  /*0c70*/  @!P0 BRA `(.L_x_34) ;  /* 0x0000000000948947 */ /* 0x000fea0003800000 */
[----:B------:R-:W2:Y:S01]  /*0c80*/  LDG.E R3, desc[UR4][R2.64+0x4] ;  /* 0x0000040402037981 */ /* 0x000ea2000c1e1900 */
[----:B------:R-:W-:-:S05]  /*0c90*/  IMAD.MOV.U32 R4, RZ, RZ, R7 ;  /* 0x000000ffff047224 */ /* 0x000fca00078e0007 */
[----:B--2---:R-:W-:-:S13]  /*0ca0*/  FSETP.GT.AND P0, PT, R4, R3, PT ;  /* 0x000000030400720b */ /* 0x004fda0003f04000 */
[----:B------:R-:W-:Y:S05]  /*0cb0*/  @P0 BRA `(.L_x_35) ;  /* 0x0000000000800947 */ /* 0x000fea0003800000 */
[----:B------:R-:W-:Y:S05]  /*0cc0*/  BRA `(.L_x_34) ;  /* 0x0000000000807947 */ /* 0x000fea0003800000 */
.L_x_37:
[----:B------:R-:W0:Y:S08]  /*0cd0*/  LDC R8, c[0x0][0x3a0] ;  /* 0x0000e800ff087b82 */ /* 0x000e300000000800 */
[----:B------:R-:W1:Y:S01]  /*0ce0*/  LDC.64 R6, c[0x0][0x390] ;  /* 0x0000e400ff067b82 */ /* 0x000e620000000a00 */
[----:B0-----:R-:W-:-:S03]  /*0cf0*/  IMAD.WIDE R2, R8, 0x4, RZ ;  /* 0x0000000408027825 */ /* 0x001fc600078e02ff */
[----:B------:R-:W-:Y:S02]  /*0d00*/  LOP3.LUT R9, R2, 0xfffffffc, RZ, 0x3c, !PT ;  /* 0xfffffffc02097812 */ /* 0x000fe400078e3cff */
[----:B------:R-:W-:Y:S01]  /*0d10*/  LOP3.LUT R3, RZ, R3, RZ, 0x33, !PT ;  /* 0x00000003ff037212 */ /* 0x000fe200078e33ff */
[----:B-1----:R-:W-:-:S03]  /*0d20*/  IMAD.WIDE R6, R5, 0x4, R6 ;  /* 0x0000000405067825 */ /* 0x002fc600078e0206 */
[----:B------:R-:W-:Y:S02]  /*0d30*/  IADD3 R2, P0, PT, R6, R9, RZ ;  /* 0x0000000906027210 */ /* 0x000fe40007f1e0ff */
[----:B------:R-:W2:Y:S03]  /*0d40*/  LDG.E R4, desc[UR4][R6.64] ;  /* 0x0000000406047981 */ /* 0x000ea6000c1e1900 */
[----:B------:R-:W-:-:S05]  /*0d50*/  IMAD.X R3, R7, 0x1, R3, P0 ;  /* 0x0000000107037824 */ /* 0x000fca00000e0603 */
[----:B------:R-:W2:Y:S02]  /*0d60*/  LDG.E R2, desc[UR4][R2.64] ;  /* 0x0000000402027981 */ /* 0x000ea4000c1e1900 */
[----:B--2---:R-:W-:-:S13]  /*0d70*/  FSETP.GT.AND P0, PT, R4, R2, PT ;  /* 0x000000020400720b */ /* 0x004fda0003f04000 */
[----:B------:R-:W-:Y:S05]  /*0d80*/  @!P0 BRA `(.L_x_34) ;  /* 0x0000000000508947 */ /* 0x000fea0003800000 */
[----:B------:R-:W-:-:S04]  /*0d90*/  VIADD R3, R8, 0x1 ;  /* 0x0000000108037836 */ /* 0x000fc80000000000 */
[----:B------:R-:W-:-:S06]  /*0da0*/  IMAD.WIDE R2, R3, 0x4, R6 ;  /* 0x0000000403027825 */ /* 0x000fcc00078e0206 */
[----:B------:R-:W2:Y:S02]  /*0db0*/  LDG.E R3, desc[UR4][R2.64] ;  /* 0x0000000402037981 */ /* 0x000ea4000c1e1900 */
[----:B--2---:R-:W-:-:S13]  /*0dc0*/  FSETP.GT.AND P0, PT, R4, R3, PT ;  /* 0x000000030400720b */ /* 0x004fda0003f04000 */
[----:B------:R-:W-:Y:S05]  /*0dd0*/  @!P0 BRA `(.L_x_34) ;  /* 0x00000000003c8947 */ /* 0x000fea0003800000 */
[----:B------:R-:W-:Y:S05]  /*0de0*/  BRA `(.L_x_35) ;  /* 0x0000000000347947 */ /* 0x000fea0003800000 */
.L_x_36:
[----:B------:R-:W0:Y:S08]  /*0df0*/  LDC R8, c[0x0][0x3a0] ;  /* 0x0000e800ff087b82 */ /* 0x000e300000000800 */
[----:B------:R-:W1:Y:S01]  /*0e00*/  LDC.64 R2, c[0x0][0x390] ;  /* 0x0000e400ff027b82 */ /* 0x000e620000000a00 */
[C---:B0-----:R-:W-:Y:S02]  /*0e10*/  IMAD.IADD R9, R5.reuse, 0x1, -R8 ;  /* 0x0000000105097824 */ /* 0x041fe400078e0a08 */
[----:B-1----:R-:W-:-:S04]  /*0e20*/  IMAD.WIDE R6, R5, 0x4, R2 ;  /* 0x0000000405067825 */ /* 0x002fc800078e0202 */
[----:B------:R-:W-:Y:S01]  /*0e30*/  IMAD.WIDE R2, R9, 0x4, R2 ;  /* 0x0000000409027825 */ /* 0x000fe200078e0202 */
[----:B------:R-:W2:Y:S05]  /*0e40*/  LDG.E R4, desc[UR4][R6.64] ;  /* 0x0000000406047981 */ /* 0x000eaa000c1e1900 */
[----:B------:R-:W2:Y:S02]  /*0e50*/  LDG.E R2, desc[UR4][R2.64] ;  /* 0x0000000402027981 */ /* 0x000ea4000c1e1900 */
[----:B--2---:R-:W-:-:S13]  /*0e60*/  FSETP.GT.AND P0, PT, R4, R2, PT ;  /* 0x000000020400720b */ /* 0x004fda0003f04000 */
[----:B------:R-:W-:Y:S05]  /*0e70*/  @!P0 BRA `(.L_x_34) ;  /* 0x0000000000148947 */ /* 0x000fea0003800000 */
[----:B------:R-:W-:-:S06]  /*0e80*/  IMAD.WIDE R2, R8, 0x4, R6 ;  /* 0x0000000408027825 */ /* 0x000fcc00078e0206 */
[----:B------:R-:W2:Y:S02]  /*0e90*/  LDG.E R3, desc[UR4][R2.64] ;  /* 0x0000000402037981 */ /* 0x000ea4000c1e1900 */
[----:B--2---:R-:W-:-:S13]  /*0ea0*/  FSETP.GT.AND P0, PT, R4, R3, PT ;  /* 0x000000030400720b */ /* 0x004fda0003f04000 */
[----:B------:R-:W-:Y:S05]  /*0eb0*/  @!P0 BRA `(.L_x_34) ;  /* 0x0000000000048947 */ /* 0x000fea0003800000 */
.L_x_35:
[----:B------:R0:W1:Y:S02]  /*0ec0*/  F2I.TRUNC.NTZ R0, R4 ;  /* 0x0000000400007305 */ /* 0x000064000020f100 */
.L_x_34:
[----:B------:R-:W-:Y:S05]  /*0ed0*/  BSYNC.RECONVERGENT B0 ;  /* 0x0000000000007941 */ /* 0x000fea0003800200 */
.L_x_30:
[----:B------:R-:W2:Y:S02]  /*0ee0*/  LDC.64 R2, c[0x0][0x398] ;  /* 0x0000e600ff027b82 */ /* 0x000ea40000000a00 */
[----:B--2---:R-:W-:-:S05]  /*0ef0*/  IMAD.WIDE R2, R5, 0x4, R2 ;  /* 0x0000000405027825 */ /* 0x004fca00078e0202 */
[----:B-1----:R-:W-:Y:S01]  /*0f00*/  STG.E desc[UR4][R2.64], R0 ;  /* 0x0000000002007986 */ /* 0x002fe2000c101904 */
[----:B------:R-:W-:Y:S05]  /*0f10*/  EXIT ;  /* 0x000000000000794d */ /* 0x000fea0003800000 */
        .weak           $__internal_1_$__cuda_sm20_div_rn_f64_full
        .type           $__internal_1_$__cuda_sm20_div_rn_f64_full,@function
        .size           $__internal_1_$__cuda_sm20_div_rn_f64_full,($__internal_2_$__cuda_sm3x_div_rn_noftz_f32_slowpath - $__internal_1_$__cuda_sm20_div_rn_f64_full)
$__internal_1_$__cuda_sm20_div_rn_f64_full:
[----:B------:R-:W-:Y:S01]  /*0f20*/  IMAD.MOV.U32 R3, RZ, RZ, 0x3ff921fb ;  /* 0x3ff921fbff037424 */ /* 0x000fe200078e00ff */
[C---:B------:R-:W-:Y:S01]  /*0f30*/  FSETP.GEU.AND P1, PT, |R7|.reuse, 1.469367938527859385e-39, PT ;  /* 0x001000000700780b */ /* 0x040fe20003f2e200 */
[----:B------:R-:W-:Y:S01]  /*0f40*/  IMAD.MOV.U32 R2, RZ, RZ, 0x54442d18 ;  /* 0x54442d18ff027424 */ /* 0x000fe200078e00ff */
[----:B------:R-:W-:Y:S01]  /*0f50*/  LOP3.LUT R12, R7, 0x7ff00000, RZ, 0xc0, !PT ;  /* 0x7ff00000070c7812 */ /* 0x000fe200078ec0ff */
[----:B------:R-:W0:Y:S01]  /*0f60*/  MUFU.RCP64H R9, R3 ;  /* 0x0000000300097308 */ /* 0x000e220000001800 */
[----:B------:R-:W-:Y:S01]  /*0f70*/  IMAD.MOV.U32 R8, RZ, RZ, 0x1 ;  /* 0x00000001ff087424 */ /* 0x000fe200078e00ff */
[----:B------:R-:W-:Y:S01]  /*0f80*/  BSSY.RECONVERGENT B1, `(.L_x_38) ;  /* 0x0000045000017945 */ /* 0x000fe20003800200 */
[----:B------:R-:W-:Y:S01]  /*0f90*/  IMAD.MOV.U32 R13, RZ, RZ, 0x1ca00000 ;  /* 0x1ca00000ff0d7424 */ /* 0x000fe200078e00ff */
[----:B------:R-:W-:Y:S01]  /*0fa0*/  ISETP.GE.U32.AND P0, PT, R12, 0x40000000, PT ;  /* 0x400000000c00780c */ /* 0x000fe20003f06070 */
[----:B------:R-:W-:Y:S02]  /*0fb0*/  IMAD.MOV.U32 R18, RZ, RZ, R12 ;  /* 0x000000ffff127224 */ /* 0x000fe400078e000c */
[----:B------:R-:W-:Y:S01]  /*0fc0*/  IMAD.MOV.U32 R19, RZ, RZ, 0x40000000 ;  /* 0x40000000ff137424 */ /* 0x000fe200078e00ff */
[----:B------:R-:W-:-:S03]  /*0fd0*/  SEL R13, R13, 0x63400000, !P0 ;  /* 0x634000000d0d7807 */ /* 0x000fc60004000000 */
[----:B------:R-:W-:Y:S01]  /*0fe0*/  VIADD R21, R19, 0xffffffff ;  /* 0xffffffff13157836 */ /* 0x000fe20000000000 */
[----:B0-----:R-:W-:-:S08]  /*0ff0*/  DFMA R10, R8, -R2, 1 ;  /* 0x3ff00000080a742b */ /* 0x001fd00000000802 */
[----:B------:R-:W-:-:S08]  /*1000*/  DFMA R10, R10, R10, R10 ;  /* 0x0000000a0a0a722b */ /* 0x000fd0000000000a */
[----:B------:R-:W-:Y:S01]  /*1010*/  DFMA R14, R8, R10, R8 ;  /* 0x0000000a080e722b */ /* 0x000fe20000000008 */
[C-C-:B------:R-:W-:Y:S01]  /*1020*/  @!P1 LOP3.LUT R10, R13.reuse, 0x80000000, R7.reuse, 0xf8, !PT ;  /* 0x800000000d0a9812 */ /* 0x140fe200078ef807 */
[----:B------:R-:W-:Y:S01]  /*1030*/  IMAD.MOV.U32 R8, RZ, RZ, R6 ;  /* 0x000000ffff087224 */ /* 0x000fe200078e0006 */
[----:B------:R-:W-:Y:S02]  /*1040*/  LOP3.LUT R9, R13, 0x800fffff, R7, 0xf8, !PT ;  /* 0x800fffff0d097812 */ /* 0x000fe400078ef807 */
[----:B------:R-:W-:Y:S01]  /*1050*/  @!P1 LOP3.LUT R11, R10, 0x100000, RZ, 0xfc, !PT ;  /* 0x001000000a0b9812 */ /* 0x000fe200078efcff */
[----:B------:R-:W-:Y:S02]  /*1060*/  @!P1 IMAD.MOV.U32 R10, RZ, RZ, RZ ;  /* 0x000000ffff0a9224 */ /* 0x000fe400078e00ff */
[----:B------:R-:W-:-:S04]  /*1070*/  DFMA R16, R14, -R2, 1 ;  /* 0x3ff000000e10742b */ /* 0x000fc80000000802 */
[----:B------:R-:W-:-:S04]  /*1080*/  @!P1 DFMA R8, R8, 2, -R10 ;  /* 0x400000000808982b */ /* 0x000fc8000000080a */
[----:B------:R-:W-:-:S06]  /*1090*/  DFMA R10, R14, R16, R14 ;  /* 0x000000100e0a722b */ /* 0x000fcc000000000e */
[----:B------:R-:W-:Y:S02]  /*10a0*/  @!P1 LOP3.LUT R18, R9, 0x7ff00000, RZ, 0xc0, !PT ;  /* 0x7ff0000009129812 */ /* 0x000fe400078ec0ff */
[----:B------:R-:W-:-:S03]  /*10b0*/  DMUL R16, R10, R8 ;  /* 0x000000080a107228 */ /* 0x000fc60000000000 */
[----:B------:R-:W-:-:S05]  /*10c0*/  VIADD R20, R18, 0xffffffff ;  /* 0xffffffff12147836 */ /* 0x000fca0000000000 */
[----:B------:R-:W-:Y:S01]  /*10d0*/  DFMA R14, R16, -R2, R8 ;  /* 0x80000002100e722b */ /* 0x000fe20000000008 */
[----:B------:R-:W-:-:S04]  /*10e0*/  ISETP.GT.U32.AND P0, PT, R20, 0x7feffffe, PT ;  /* 0x7feffffe1400780c */ /* 0x000fc80003f04070 */
[----:B------:R-:W-:-:S03]  /*10f0*/  ISETP.GT.U32.OR P0, PT, R21, 0x7feffffe, P0 ;  /* 0x7feffffe1500780c */ /* 0x000fc60000704470 */
[----:B------:R-:W-:-:S10]  /*1100*/  DFMA R10, R10, R14, R16 ;  /* 0x0000000e0a0a722b */ /* 0x000fd40000000010 */
[----:B------:R-:W-:Y:S05]  /*1110*/  @P0 BRA `(.L_x_39) ;  /* 0x0000000000680947 */ /* 0x000fea0003800000 */
[----:B------:R-:W-:Y:S02]  /*1120*/  IMAD.MOV.U32 R7, RZ, RZ, 0x40000000 ;  /* 0x40000000ff077424 */ /* 0x000fe400078e00ff */
[----:B------:R-:W-:-:S03]  /*1130*/  IMAD.MOV.U32 R6, RZ, RZ, RZ ;  /* 0x000000ffff067224 */ /* 0x000fc600078e00ff */
[----:B------:R-:W-:-:S04]  /*1140*/  VIADDMNMX R12, R12, -R7, 0xb9600000, !PT ;  /* 0xb96000000c0c7446 */ /* 0x000fc80007800907 */
[----:B------:R-:W-:-:S05]  /*1150*/  VIMNMX R12, PT, PT, R12, 0x46a00000, PT ;  /* 0x46a000000c0c7848 */ /* 0x000fca0003fe0100 */
[----:B------:R-:W-:-:S05]  /*1160*/  IMAD.IADD R14, R12, 0x1, -R13 ;  /* 0x000000010c0e7824 */ /* 0x000fca00078e0a0d */
[----:B------:R-:W-:-:S06]  /*1170*/  IADD3 R7, PT, PT, R14, 0x7fe00000, RZ ;  /* 0x7fe000000e077810 */ /* 0x000fcc0007ffe0ff */
[----:B------:R-:W-:-:S10]  /*1180*/  DMUL R12, R10, R6 ;  /* 0x000000060a0c7228 */ /* 0x000fd40000000000 */
[----:B------:R-:W-:-:S13]  /*1190*/  FSETP.GTU.AND P0, PT, |R13|, 1.469367938527859385e-39, PT ;  /* 0x001000000d00780b */ /* 0x000fda0003f0c200 */
[----:B------:R-:W-:Y:S05]  /*11a0*/  @P0 BRA `(.L_x_40) ;  /* 0x0000000000880947 */ /* 0x000fea0003800000 */
[----:B------:R-:W-:Y:S01]  /*11b0*/  DFMA R2, R10, -R2, R8 ;  /* 0x800000020a02722b */ /* 0x000fe20000000008 */
[----:B------:R-:W-:-:S09]  /*11c0*/  IMAD.MOV.U32 R6, RZ, RZ, RZ ;  /* 0x000000ffff067224 */ /* 0x000fd200078e00ff */
[C---:B------:R-:W-:Y:S02]  /*11d0*/  FSETP.NEU.AND P0, PT, R3.reuse, RZ, PT ;  /* 0x000000ff0300720b */ /* 0x040fe40003f0d000 */
[----:B------:R-:W-:-:S04]  /*11e0*/  LOP3.LUT R2, R3, 0x400921fb, RZ, 0x3c, !PT ;  /* 0x400921fb03027812 */ /* 0x000fc800078e3cff */
[----:B------:R-:W-:-:S04]  /*11f0*/  LOP3.LUT R9, R2, 0x80000000, RZ, 0xc0, !PT ;  /* 0x8000000002097812 */ /* 0x000fc800078ec0ff */
[----:B------:R-:W-:-:S03]  /*1200*/  LOP3.LUT R7, R9, R7, RZ, 0xfc, !PT ;  /* 0x0000000709077212 */ /* 0x000fc600078efcff */
[----:B------:R-:W-:Y:S05]  /*1210*/  @!P0 BRA `(.L_x_40) ;  /* 0x00000000006c8947 */ /* 0x000fea0003800000 */
[----:B------:R-:W-:Y:S01]  /*1220*/  IMAD.MOV R3, RZ, RZ, -R14 ;  /* 0x000000ffff037224 */ /* 0x000fe200078e0a0e */
[----:B------:R-:W-:Y:S01]  /*1230*/  DMUL.RP R6, R10, R6 ;  /* 0x000000060a067228 */ /* 0x000fe20000008000 */
[----:B------:R-:W-:-:S06]  /*1240*/  IMAD.MOV.U32 R2, RZ, RZ, RZ ;  /* 0x000000ffff027224 */ /* 0x000fcc00078e00ff */
[----:B------:R-:W-:-:S03]  /*1250*/  DFMA R2, R12, -R2, R10 ;  /* 0x800000020c02722b */ /* 0x000fc6000000000a */
[----:B------:R-:W-:-:S03]  /*1260*/  LOP3.LUT R9, R7, R9, RZ, 0x3c, !PT ;  /* 0x0000000907097212 */ /* 0x000fc600078e3cff */
[----:B------:R-:W-:-:S04]  /*1270*/  IADD3 R2, PT, PT, -R14, -0x43300000, RZ ;  /* 0xbcd000000e027810 */ /* 0x000fc80007ffe1ff */
[----:B------:R-:W-:-:S04]  /*1280*/  FSETP.NEU.AND P0, PT, |R3|, R2, PT ;  /* 0x000000020300720b */ /* 0x000fc80003f0d200 */
[----:B------:R-:W-:Y:S02]  /*1290*/  FSEL R12, R6, R12, !P0 ;  /* 0x0000000c060c7208 */ /* 0x000fe40004000000 */
[----:B------:R-:W-:Y:S01]  /*12a0*/  FSEL R13, R9, R13, !P0 ;  /* 0x0000000d090d7208 */ /* 0x000fe20004000000 */
[----:B------:R-:W-:Y:S06]  /*12b0*/  BRA `(.L_x_40) ;  /* 0x0000000000447947 */ /* 0x000fec0003800000 */
.L_x_39:
[----:B------:R-:W-:-:S14]  /*12c0*/  DSETP.NAN.AND P0, PT, R6, R6, PT ;  /* 0x000000060600722a */ /* 0x000fdc0003f08000 */
[----:B------:R-:W-:Y:S05]  /*12d0*/  @P0 BRA `(.L_x_41) ;  /* 0x0000000000340947 */ /* 0x000fea0003800000 */
[----:B------:R-:W-:Y:S01]  /*12e0*/  ISETP.NE.AND P0, PT, R18, R19, PT ;  /* 0x000000131200720c */ /* 0x000fe20003f05270 */
[----:B------:R-:W-:Y:S02]  /*12f0*/  IMAD.MOV.U32 R12, RZ, RZ, 0x0 ;  /* 0x00000000ff0c7424 */ /* 0x000fe400078e00ff */
[----:B------:R-:W-:-:S10]  /*1300*/  IMAD.MOV.U32 R13, RZ, RZ, -0x80000 ;  /* 0xfff80000ff0d7424 */ /* 0x000fd400078e00ff */
[----:B------:R-:W-:Y:S05]  /*1310*/  @!P0 BRA `(.L_x_40) ;  /* 0x00000000002c8947 */ /* 0x000fea0003800000 */
[----:B------:R-:W-:Y:S02]  /*1320*/  ISETP.NE.AND P0, PT, R18, 0x7ff00000, PT ;  /* 0x7ff000001200780c */ /* 0x000fe40003f05270 */
[----:B------:R-:W-:Y:S02]  /*1330*/  LOP3.LUT R6, R7, 0x400921fb, RZ, 0x3c, !PT ;  /* 0x400921fb07067812 */ /* 0x000fe400078e3cff */
[----:B------:R-:W-:Y:S02]  /*1340*/  ISETP.EQ.OR P0, PT, R19, RZ, !P0 ;  /* 0x000000ff1300720c */ /* 0x000fe40004702670 */
[----:B------:R-:W-:-:S11]  /*1350*/  LOP3.LUT R13, R6, 0x80000000, RZ, 0xc0, !PT ;  /* 0x80000000060d7812 */ /* 0x000fd600078ec0ff */
[----:B------:R-:W-:Y:S01]  /*1360*/  @P0 LOP3.LUT R2, R13, 0x7ff00000, RZ, 0xfc, !PT ;  /* 0x7ff000000d020812 */ /* 0x000fe200078efcff */
[----:B------:R-:W-:Y:S02]  /*1370*/  @!P0 IMAD.MOV.U32 R12, RZ, RZ, RZ ;  /* 0x000000ffff0c8224 */ /* 0x000fe400078e00ff */
[----:B------:R-:W-:Y:S02]  /*1380*/  @P0 IMAD.MOV.U32 R12, RZ, RZ, RZ ;  /* 0x000000ffff0c0224 */ /* 0x000fe400078e00ff */
[----:B------:R-:W-:Y:S01]  /*1390*/  @P0 IMAD.MOV.U32 R13, RZ, RZ, R2 ;  /* 0x000000ffff0d0224 */ /* 0x000fe200078e0002 */
[----:B------:R-:W-:Y:S06]  /*13a0*/  BRA `(.L_x_40) ;  /* 0x0000000000087947 */ /* 0x000fec0003800000 */
.L_x_41:
[----:B------:R-:W-:Y:S01]  /*13b0*/  LOP3.LUT R13, R7, 0x80000, RZ, 0xfc, !PT ;  /* 0x00080000070d7812 */ /* 0x000fe200078efcff */
[----:B------:R-:W-:-:S07]  /*13c0*/  IMAD.MOV.U32 R12, RZ, RZ, R6 ;  /* 0x000000ffff0c7224 */ /* 0x000fce00078e0006 */
.L_x_40:
[----:B------:R-:W-:Y:S05]  /*13d0*/  BSYNC.RECONVERGENT B1 ;  /* 0x0000000000017941 */ /* 0x000fea0003800200 */
.L_x_38:
[----:B------:R-:W-:Y:S02]  /*13e0*/  IMAD.MOV.U32 R2, RZ, RZ, R0 ;  /* 0x000000ffff027224 */ /* 0x000fe400078e0000 */
[----:B------:R-:W-:-:S04]  /*13f0*/  IMAD.MOV.U32 R3, RZ, RZ, 0x0 ;  /* 0x00000000ff037424 */ /* 0x000fc800078e00ff */
[----:B------:R-:W-:Y:S05]  /*1400*/  RET.REL.NODEC R2 `(_Z29non_maximum_suppressionKernelPKfS0_S0_Piii) ;  /* 0xffffffe802fc7950 */ /* 0x000fea0003c3ffff */
        .weak           $__internal_2_$__cuda_sm3x_div_rn_noftz_f32_slowpath
        .type           $__internal_2_$__cuda_sm3x_div_rn_noftz_f32_slowpath,@function
        .size           $__internal_2_$__cuda_sm3x_div_rn_noftz_f32_slowpath,(.L_x_68 - $__internal_2_$__cuda_sm3x_div_rn_noftz_f32_slowpath)
$__internal_2_$__cuda_sm3x_div_rn_noftz_f32_slowpath:
        /* <DEDUP_REMOVED lines=11> */
[----:B------:R-:W-:Y:S01]  /*14c0*/  @!P0 MOV R8, RZ ;  /* 0x000000ff00088202 */ /* 0x000fe20000000f00 */
        /* <DEDUP_REMOVED lines=24> */
.L_x_43:
[----:B------:R-:W-:Y:S01]  /*1650*/  LEA R13, R9, 0xc0800000, 0x17 ;  /* 0xc0800000090d7811 */ /* 0x000fe200078eb8ff */
[----:B------:R-:W-:Y:S01]  /*1660*/  VIADD R10, R10, 0xffffff81 ;  /* 0xffffff810a0a7836 */ /* 0x000fe20000000000 */
[----:B------:R-:W-:Y:S03]  /*1670*/  BSSY.RECONVERGENT B2, `(.L_x_48) ;  /* 0x0000035000027945 */ /* 0x000fe60003800200 */
[----:B------:R-:W-:Y:S02]  /*1680*/  IMAD.IADD R13, R12, 0x1, -R13 ;  /* 0x000000010c0d7824 */ /* 0x000fe400078e0a0d */
[----:B------:R-:W-:Y:S02]  /*1690*/  IMAD R0, R10, -0x800000, R11 ;  /* 0xff8000000a007824 */ /* 0x000fe400078e020b */
[----:B------:R-:W0:Y:S01]  /*16a0*/  MUFU.RCP R12, R13 ;  /* 0x0000000d000c7308 */ /* 0x000e220000001000 */
[----:B------:R-:W-:-:S04]  /*16b0*/  FADD.FTZ R15, -R13, -RZ ;  /* 0x800000ff0d0f7221 */ /* 0x000fc80000010100 */
[----:B0-----:R-:W-:-:S04]  /*16c0*/  FFMA R17, R12, R15, 1 ;  /* 0x3f8000000c117423 */ /* 0x001fc8000000000f */
[----:B------:R-:W-:-:S04]  /*16d0*/  FFMA R14, R12, R17, R12 ;  /* 0x000000110c0e7223 */ /* 0x000fc8000000000c */
[----:B------:R-:W-:-:S04]  /*16e0*/  FFMA R11, R0, R14, RZ ;  /* 0x0000000e000b7223 */ /* 0x000fc800000000ff */
[----:B------:R-:W-:-:S04]  /*16f0*/  FFMA R12, R15, R11, R0 ;  /* 0x0000000b0f0c7223 */ /* 0x000fc80000000000 */
[----:B------:R-:W-:Y:S01]  /*1700*/  FFMA R17, R14, R12, R11 ;  /* 0x0000000c0e117223 */ /* 0x000fe2000000000b */
[----:B------:R-:W-:-:S03]  /*1710*/  IADD3 R11, PT, PT, R10, 0x7f, -R9 ;  /* 0x0000007f0a0b7810 */ /* 0x000fc60007ffe809 */
[----:B------:R-:W-:Y:S02]  /*1720*/  FFMA R12, R15, R17, R0 ;  /* 0x000000110f0c7223 */ /* 0x000fe40000000000 */
[----:B------:R-:W-:Y:S02]  /*1730*/  IMAD.IADD R11, R11, 0x1, R8 ;  /* 0x000000010b0b7824 */ /* 0x000fe400078e0208 */
        /* <DEDUP_REMOVED lines=15> */
[C---:B------:R-:W-:Y:S02]  /*1830*/  VIADD R11, R13.reuse, 0x20 ;  /* 0x000000200d0b7836 */ /* 0x040fe40000000000 */
[-CC-:B------:R-:W-:Y:S01]  /*1840*/  FFMA.RM R9, R14, R12.reuse, R17.reuse ;  /* 0x0000000c0e097223 */ /* 0x180fe20000004011 */
[C---:B------:R-:W-:Y:S02]  /*1850*/  ISETP.NE.AND P3, PT, R13.reuse, RZ, PT ;  /* 0x000000ff0d00720c */ /* 0x040fe40003f65270 */
[----:B------:R-:W-:Y:S01]  /*1860*/  LOP3.LUT R10, R8, 0x7fffff, RZ, 0xc0, !PT ;  /* 0x007fffff080a7812 */ /* 0x000fe200078ec0ff */
[----:B------:R-:W-:Y:S01]  /*1870*/  FFMA.RP R8, R14, R12, R17 ;  /* 0x0000000c0e087223 */ /* 0x000fe20000008011 */
[----:B------:R-:W-:Y:S01]  /*1880*/  IMAD.MOV R12, RZ, RZ, -R13 ;  /* 0x000000ffff0c7224 */ /* 0x000fe200078e0a0d */
[----:B------:R-:W-:Y:S02]  /*1890*/  ISETP.NE.AND P1, PT, R13, RZ, PT ;  /* 0x000000ff0d00720c */ /* 0x000fe40003f25270 */
[----:B------:R-:W-:-:S02]  /*18a0*/  LOP3.LUT R10, R10, 0x800000, RZ, 0xfc, !PT ;  /* 0x008000000a0a7812 */ /* 0x000fc400078efcff */
[----:B------:R-:W-:Y:S02]  /*18b0*/  FSETP.NEU.FTZ.AND P0, PT, R8, R9, PT ;  /* 0x000000090800720b */ /* 0x000fe40003f1d000 */
[----:B------:R-:W-:Y:S02]  /*18c0*/  SHF.L.U32 R11, R10, R11, RZ ;  /* 0x0000000b0a0b7219 */ /* 0x000fe400000006ff */
[----:B------:R-:W-:Y:S02]  /*18d0*/  SEL R9, R12, RZ, P3 ;  /* 0x000000ff0c097207 */ /* 0x000fe40001800000 */
[----:B------:R-:W-:Y:S02]  /*18e0*/  ISETP.NE.AND P1, PT, R11, RZ, P1 ;  /* 0x000000ff0b00720c */ /* 0x000fe40000f25270 */
[----:B------:R-:W-:Y:S02]  /*18f0*/  SHF.R.U32.HI R9, RZ, R9, R10 ;  /* 0x00000009ff097219 */ /* 0x000fe4000001160a */
[----:B------:R-:W-:-:S02]  /*1900*/  PLOP3.LUT P0, PT, P0, P1, PT, 0xf8, 0x8f ;  /* 0x00000000008f781c */ /* 0x000fc40000703f70 */
[----:B------:R-:W-:Y:S02]  /*1910*/  SHF.R.U32.HI R11, RZ, 0x1, R9 ;  /* 0x00000001ff0b7819 */ /* 0x000fe40000011609 */
[----:B------:R-:W-:-:S04]  /*1920*/  SEL R8, RZ, 0x1, !P0 ;  /* 0x00000001ff087807 */ /* 0x000fc80004000000 */
[----:B------:R-:W-:-:S04]  /*1930*/  LOP3.LUT R8, R8, 0x1, R11, 0xf8, !PT ;  /* 0x0000000108087812 */ /* 0x000fc800078ef80b */
[----:B------:R-:W-:-:S05]  /*1940*/  LOP3.LUT R8, R8, R9, RZ, 0xc0, !PT ;  /* 0x0000000908087212 */ /* 0x000fca00078ec0ff */
[----:B------:R-:W-:-:S05]  /*1950*/  IMAD.IADD R11, R11, 0x1, R8 ;  /* 0x000000010b0b7824 */ /* 0x000fca00078e0208 */
[----:B------:R-:W-:Y:S01]  /*1960*/  LOP3.LUT R0, R11, R0, RZ, 0xfc, !PT ;  /* 0x000000000b007212 */ /* 0x000fe200078efcff */
[----:B------:R-:W-:Y:S06]  /*1970*/  BRA `(.L_x_51) ;  /* 0x0000000000107947 */ /* 0x000fec0003800000 */
.L_x_50:
[----:B------:R-:W-:-:S04]  /*1980*/  LOP3.LUT R0, R0, 0x80000000, RZ, 0xc0, !PT ;  /* 0x8000000000007812 */ /* 0x000fc800078ec0ff */
[----:B------:R-:W-:Y:S01]  /*1990*/  LOP3.LUT R0, R0, 0x7f800000, RZ, 0xfc, !PT ;  /* 0x7f80000000007812 */ /* 0x000fe200078efcff */
[----:B------:R-:W-:Y:S06]  /*19a0*/  BRA `(.L_x_51) ;  /* 0x0000000000047947 */ /* 0x000fec0003800000 */
.L_x_49:
[----:B------:R-:W-:-:S07]  /*19b0*/  IMAD R0, R11, 0x800000, R0 ;  /* 0x008000000b007824 */ /* 0x000fce00078e0200 */
.L_x_51:
[----:B------:R-:W-:Y:S05]  /*19c0*/  BSYNC.RECONVERGENT B2 ;  /* 0x0000000000027941 */ /* 0x000fea0003800200 */
.L_x_48:
[----:B------:R-:W-:Y:S05]  /*19d0*/  BRA `(.L_x_52) ;  /* 0x0000000000207947 */ /* 0x000fea0003800000 */
.L_x_47:
[----:B------:R-:W-:-:S04]  /*19e0*/  LOP3.LUT R0, R12, 0x80000000, R11, 0x48, !PT ;  /* 0x800000000c007812 */ /* 0x000fc800078e480b */
[----:B------:R-:W-:Y:S01]  /*19f0*/  LOP3.LUT R0, R0, 0x7f800000, RZ, 0xfc, !PT ;  /* 0x7f80000000007812 */ /* 0x000fe200078efcff */
[----:B------:R-:W-:Y:S06]  /*1a00*/  BRA `(.L_x_52) ;  /* 0x0000000000147947 */ /* 0x000fec0003800000 */
.L_x_46:
[----:B------:R-:W-:Y:S01]  /*1a10*/  LOP3.LUT R0, R12, 0x80000000, R11, 0x48, !PT ;  /* 0x800000000c007812 */ /* 0x000fe200078e480b */
[----:B------:R-:W-:Y:S06]  /*1a20*/  BRA `(.L_x_52) ;  /* 0x00000000000c7947 */ /* 0x000fec0003800000 */
.L_x_45:
[----:B------:R-:W0:Y:S01]  /*1a30*/  MUFU.RSQ R0, -QNAN ;  /* 0xffc0000000007908 */ /* 0x000e220000001400 */
[----:B------:R-:W-:Y:S05]  /*1a40*/  BRA `(.L_x_52) ;  /* 0x0000000000047947 */ /* 0x000fea0003800000 */
.L_x_44:
[----:B------:R-:W-:-:S07]  /*1a50*/  FADD.FTZ R0, R0, R3 ;  /* 0x0000000300007221 */ /* 0x000fce0000010000 */
.L_x_52:
[----:B------:R-:W-:Y:S05]  /*1a60*/  BSYNC.RECONVERGENT B1 ;  /* 0x0000000000017941 */ /* 0x000fea0003800200 */
.L_x_42:
[----:B------:R-:W-:Y:S02]  /*1a70*/  IMAD.MOV.U32 R8, RZ, RZ, R6 ;  /* 0x000000ffff087224 */ /* 0x000fe400078e0006 */
[----:B------:R-:W-:-:S04]  /*1a80*/  IMAD.MOV.U32 R9, RZ, RZ, 0x0 ;  /* 0x00000000ff097424 */ /* 0x000fc800078e00ff */
[----:B0-----:R-:W-:Y:S05]  /*1a90*/  RET.REL.NODEC R8 `(_Z29non_maximum_suppressionKernelPKfS0_S0_Piii) ;  /* 0xffffffe408587950 */ /* 0x001fea0003c3ffff */
.L_x_53:
        /* <DEDUP_REMOVED lines=14> */
.L_x_68:


//--------------------- .text._Z20mergeGradientsKernelPKfS0_Pfi --------------------------
	.section	.text._Z20mergeGradientsKernelPKfS0_Pfi,"ax",@progbits
	.align	128
        .global         _Z20mergeGradientsKernelPKfS0_Pfi
        .type           _Z20mergeGradientsKernelPKfS0_Pfi,@function
        .size           _Z20mergeGradientsKernelPKfS0_Pfi,(.L_x_69 - _Z20mergeGradientsKernelPKfS0_Pfi)
        .other          _Z20mergeGradientsKernelPKfS0_Pfi,@"STO_CUDA_ENTRY STV_DEFAULT"
_Z20mergeGradientsKernelPKfS0_Pfi:
.text._Z20mergeGradientsKernelPKfS0_Pfi:
        /* <DEDUP_REMOVED lines=9> */
[----:B------:R-:W1:Y:S07]  /*0090*/  LDCU.64 UR4, c[0x0][0x358] ;  /* 0x00006b00ff0477ac */ /* 0x000e6e0008000a00 */
[----:B------:R-:W2:Y:S01]  /*00a0*/  LDC.64 R8, c[0x0][0x388] ;  /* 0x0000e200ff087b82 */ /* 0x000ea20000000a00 */
[----:B0-----:R-:W-:-:S06]  /*00b0*/  IMAD.WIDE R6, R2, 0x4, R6 ;  /* 0x0000000402067825 */ /* 0x001fcc00078e0206 */
[----:B-1----:R-:W3:Y:S01]  /*00c0*/  LDG.E R6, desc[UR4][R6.64] ;  /* 0x0000000406067981 */ /* 0x002ee2000c1e1900 */
[----:B--2---:R-:W-:-:S06]  /*00d0*/  IMAD.WIDE R8, R2, 0x4, R8 ;  /* 0x0000000402087825 */ /* 0x004fcc00078e0208 */
[----:B------:R-:W2:Y:S01]  /*00e0*/  LDG.E R8, desc[UR4][R8.64] ;  /* 0x0000000408087981 */ /* 0x000ea2000c1e1900 */
[----:B------:R-:W-:Y:S01]  /*00f0*/  BSSY.RECONVERGENT B0, `(.L_x_54) ;  /* 0x0000016000007945 */ /* 0x000fe20003800200 */
[----:B---3--:R-:W-:Y:S01]  /*0100*/  FADD R4, |R6|, -RZ ;  /* 0x800000ff06047221 */ /* 0x008fe20000000200 */
[----:B--2---:R-:W-:-:S05]  /*0110*/  FADD R11, |R8|, -RZ ;  /* 0x800000ff080b7221 */ /* 0x004fca0000000200 */
[----:B------:R-:W-:-:S04]  /*0120*/  VIMNMX R3, PT, PT, R4, R11, !PT ;  /* 0x0000000b04037248 */ /* 0x000fc80007fe0100 */
[----:B------:R-:W-:Y:S02]  /*0130*/  LOP3.LUT R5, R3, 0xfe000000, RZ, 0xc0, !PT ;  /* 0xfe00000003057812 */ /* 0x000fe400078ec0ff */
[----:B------:R-:W-:Y:S02]  /*0140*/  VIMNMX R4, PT, PT, R4, R11, PT ;  /* 0x0000000b04047248 */ /* 0x000fe40003fe0100 */
[----:B------:R-:W-:-:S05]  /*0150*/  LOP3.LUT R0, R5, 0x7e800000, RZ, 0x3c, !PT ;  /* 0x7e80000005007812 */ /* 0x000fca00078e3cff */
[-C--:B------:R-:W-:Y:S01]  /*0160*/  FMUL R10, R4, R0.reuse ;  /* 0x00000000040a7220 */ /* 0x080fe20000400000 */
[----:B------:R-:W-:-:S03]  /*0170*/  FMUL R0, R3, R0 ;  /* 0x0000000003007220 */ /* 0x000fc60000400000 */
[----:B------:R-:W-:-:S04]  /*0180*/  FMUL R11, R10, R10 ;  /* 0x0000000a0a0b7220 */ /* 0x000fc80000400000 */
[----:B------:R-:W-:-:S05]  /*0190*/  FFMA R0, R0, R0, R11 ;  /* 0x0000000000007223 */ /* 0x000fca000000000b */
[----:B------:R-:W-:Y:S01]  /*01a0*/  IADD3 R6, PT, PT, R0, -0xd000000, RZ ;  /* 0xf300000000067810 */ /* 0x000fe20007ffe0ff */
[----:B------:R0:W1:Y:S03]  /*01b0*/  MUFU.RSQ R7, R0 ;  /* 0x0000000000077308 */ /* 0x0000660000001400 */
[----:B------:R-:W-:-:S13]  /*01c0*/  ISETP.GT.U32.AND P0, PT, R6, 0x727fffff, PT ;  /* 0x727fffff0600780c */ /* 0x000fda0003f04070 */
[----:B0-----:R-:W-:Y:S05]  /*01d0*/  @!P0 BRA `(.L_x_55) ;  /* 0x00000000000c8947 */ /* 0x001fea0003800000 */
[----:B------:R-:W-:-:S07]  /*01e0*/  MOV R11, 0x200 ;  /* 0x00000200000b7802 */ /* 0x000fce0000000f00 */
[----:B-1----:R-:W-:Y:S05]  /*01f0*/  CALL.REL.NOINC `($__internal_3_$__cuda_sm20_sqrt_rn_f32_slowpath) ;  /* 0x00000000003c7944 */ /* 0x002fea0003c00000 */
[----:B------:R-:W-:Y:S05]  /*0200*/  BRA `(.L_x_56) ;  /* 0x0000000000107947 */ /* 0x000fea0003800000 */
.L_x_55:
[----:B-1----:R-:W-:Y:S01]  /*0210*/  FMUL.FTZ R9, R0, R7 ;  /* 0x0000000700097220 */ /* 0x002fe20000410000 */
[----:B------:R-:W-:-:S03]  /*0220*/  FMUL.FTZ R7, R7, 0.5 ;  /* 0x3f00000007077820 */ /* 0x000fc60000410000 */
[----:B------:R-:W-:-:S04]  /*0230*/  FFMA R0, -R9, R9, R0 ;  /* 0x0000000909007223 */ /* 0x000fc80000000100 */
[----:B------:R-:W-:-:S07]  /*0240*/  FFMA R0, R0, R7, R9 ;  /* 0x0000000700007223 */ /* 0x000fce0000000009 */
.L_x_56:
[----:B------:R-:W-:Y:S05]  /*0250*/  BSYNC.RECONVERGENT B0 ;  /* 0x0000000000007941 */ /* 0x000fea0003800200 */
.L_x_54:
[----:B------:R-:W0:Y:S01]  /*0260*/  LDC.64 R6, c[0x0][0x390] ;  /* 0x0000e400ff067b82 */ /* 0x000e220000000a00 */
[----:B------:R-:W-:Y:S02]  /*0270*/  FSETP.NEU.AND P0, PT, R4, RZ, PT ;  /* 0x000000ff0400720b */ /* 0x000fe40003f0d000 */
[----:B------:R-:W-:-:S11]  /*0280*/  LOP3.LUT R5, R5, 0x800000, RZ, 0xfc, !PT ;  /* 0x0080000005057812 */ /* 0x000fd600078efcff */
[----:B------:R-:W-:Y:S01]  /*0290*/  @P0 FMUL R3, R5, R0 ;  /* 0x0000000005030220 */ /* 0x000fe20000400000 */
[----:B------:R-:W-:-:S04]  /*02a0*/  FSETP.NEU.AND P0, PT, R4, +INF , PT ;  /* 0x7f8000000400780b */ /* 0x000fc80003f0d000 */
[----:B------:R-:W-:Y:S01]  /*02b0*/  FSEL R3, R3, +INF , P0 ;  /* 0x7f80000003037808 */ /* 0x000fe20000000000 */
[----:B0-----:R-:W-:-:S05]  /*02c0*/  IMAD.WIDE R4, R2, 0x4, R6 ;  /* 0x0000000402047825 */ /* 0x001fca00078e0206 */
[----:B------:R-:W-:Y:S01]  /*02d0*/  STG.E desc[UR4][R4.64], R3 ;  /* 0x0000000304007986 */ /* 0x000fe2000c101904 */
[----:B------:R-:W-:Y:S05]  /*02e0*/  EXIT ;  /* 0x000000000000794d */ /* 0x000fea0003800000 */
        .weak           $__internal_3_$__cuda_sm20_sqrt_rn_f32_slowpath
        .type           $__internal_3_$__cuda_sm20_sqrt_rn_f32_slowpath,@function
        .size           $__internal_3_$__cuda_sm20_sqrt_rn_f32_slowpath,(.L_x_69 - $__internal_3_$__cuda_sm20_sqrt_rn_f32_slowpath)
$__internal_3_$__cuda_sm20_sqrt_rn_f32_slowpath:
[----:B------:R-:W-:-:S13]  /*02f0*/  LOP3.LUT P0, RZ, R0, 0x7fffffff, RZ, 0xc0, !PT ;  /* 0x7fffffff00ff7812 */ /* 0x000fda000780c0ff */
[----:B------:R-:W-:Y:S01]  /*0300*/  @!P0 MOV R6, R0 ;  /* 0x0000000000068202 */ /* 0x000fe20000000f00 */
[----:B------:R-:W-:Y:S06]  /*0310*/  @!P0 BRA `(.L_x_57) ;  /* 0x0000000000408947 */ /* 0x000fec0003800000 */
[----:B------:R-:W-:-:S13]  /*0320*/  FSETP.GEU.FTZ.AND P0, PT, R0, RZ, PT ;  /* 0x000000ff0000720b */ /* 0x000fda0003f1e000 */
[----:B------:R-:W-:Y:S01]  /*0330*/  @!P0 MOV R6, 0x7fffffff ;  /* 0x7fffffff00068802 */ /* 0x000fe20000000f00 */
[----:B------:R-:W-:Y:S06]  /*0340*/  @!P0 BRA `(.L_x_57) ;  /* 0x0000000000348947 */ /* 0x000fec0003800000 */
[----:B------:R-:W-:-:S13]  /*0350*/  FSETP.GTU.FTZ.AND P0, PT, |R0|, +INF , PT ;  /* 0x7f8000000000780b */ /* 0x000fda0003f1c200 */
[----:B------:R-:W-:Y:S01]  /*0360*/  @P0 FADD.FTZ R6, R0, 1 ;  /* 0x3f80000000060421 */ /* 0x000fe20000010000 */
[----:B------:R-:W-:Y:S06]  /*0370*/  @P0 BRA `(.L_x_57) ;  /* 0x0000000000280947 */ /* 0x000fec0003800000 */
[----:B------:R-:W-:-:S13]  /*0380*/  FSETP.NEU.FTZ.AND P0, PT, |R0|, +INF , PT ;  /* 0x7f8000000000780b */ /* 0x000fda0003f1d200 */
[----:B------:R-:W-:-:S04]  /*0390*/  @P0 FFMA R7, R0, 1.84467440737095516160e+19, RZ ;  /* 0x5f80000000070823 */ /* 0x000fc800000000ff */
[----:B------:R-:W0:Y:S02]  /*03a0*/  @P0 MUFU.RSQ R6, R7 ;  /* 0x0000000700060308 */ /* 0x000e240000001400 */
[----:B0-----:R-:W-:Y:S01]  /*03b0*/  @P0 FMUL.FTZ R8, R7, R6 ;  /* 0x0000000607080220 */ /* 0x001fe20000410000 */
[----:B------:R-:W-:Y:S01]  /*03c0*/  @P0 FMUL.FTZ R10, R6, 0.5 ;  /* 0x3f000000060a0820 */ /* 0x000fe20000410000 */
[----:B------:R-:W-:Y:S02]  /*03d0*/  @!P0 MOV R6, R0 ;  /* 0x0000000000068202 */ /* 0x000fe40000000f00 */
[----:B------:R-:W-:-:S04]  /*03e0*/  @P0 FADD.FTZ R9, -R8, -RZ ;  /* 0x800000ff08090221 */ /* 0x000fc80000010100 */
[----:B------:R-:W-:-:S04]  /*03f0*/  @P0 FFMA R9, R8, R9, R7 ;  /* 0x0000000908090223 */ /* 0x000fc80000000007 */
[----:B------:R-:W-:-:S04]  /*0400*/  @P0 FFMA R9, R9, R10, R8 ;  /* 0x0000000a09090223 */ /* 0x000fc80000000008 */
[----:B------:R-:W-:-:S07]  /*0410*/  @P0 FMUL.FTZ R6, R9, 2.3283064365386962891e-10 ;  /* 0x2f80000009060820 */ /* 0x000fce0000410000 */
.L_x_57:
[----:B------:R-:W-:Y:S01]  /*0420*/  HFMA2 R7, -RZ, RZ, 0, 0 ;  /* 0x00000000ff077431 */ /* 0x000fe200000001ff */
[----:B------:R-:W-:Y:S02]  /*0430*/  MOV R0, R6 ;  /* 0x0000000600007202 */ /* 0x000fe40000000f00 */
[----:B------:R-:W-:-:S04]  /*0440*/  MOV R6, R11 ;  /* 0x0000000b00067202 */ /* 0x000fc80000000f00 */
[----:B------:R-:W-:Y:S05]  /*0450*/  RET.REL.NODEC R6 `(_Z20mergeGradientsKernelPKfS0_Pfi) ;  /* 0xfffffff806e87950 */ /* 0x000fea0003c3ffff */
.L_x_58:
        /* <DEDUP_REMOVED lines=10> */
.L_x_69:


//--------------------- .text._Z17convolutionKernelPKfPfS0_iii --------------------------
	.section	.text._Z17convolutionKernelPKfPfS0_iii,"ax",@progbits
	.align	128
        .global         _Z17convolutionKernelPKfPfS0_iii
        .type           _Z17convolutionKernelPKfPfS0_iii,@function
        .size           _Z17convolutionKernelPKfPfS0_iii,(.L_x_75 - _Z17convolutionKernelPKfPfS0_iii)
        .other          _Z17convolutionKernelPKfPfS0_iii,@"STO_CUDA_ENTRY STV_DEFAULT"
_Z17convolutionKernelPKfPfS0_iii:
.text._Z17convolutionKernelPKfPfS0_iii:
[----:B------:R-:W-:Y:S01]  /*0000*/  LDC R1, c[0x0][0x37c] ;  /* 0x0000df00ff017b82 */ /* 0x000fe20000000800 */
[----:B------:R-:W0:Y:S07]  /*0010*/  S2R R3, SR_TID.Y ;  /* 0x0000000000037919 */ /* 0x000e2e0000002200 */
[----:B------:R-:W1:Y:S01]  /*0020*/  LDC R6, c[0x0][0x3a0] ;  /* 0x0000e800ff067b82 */ /* 0x000e620000000800 */
[----:B------:R-:W2:Y:S01]  /*0030*/  LDCU UR5, c[0x0][0x360] ;  /* 0x00006c00ff0577ac */ /* 0x000ea20008000800 */
[----:B------:R-:W3:Y:S01]  /*0040*/  S2R R7, SR_TID.X ;  /* 0x0000000000077919 */ /* 0x000ee20000002100 */
[----:B------:R-:W4:Y:S05]  /*0050*/  LDCU.64 UR8, c[0x0][0x398] ;  /* 0x00007300ff0877ac */ /* 0x000f2a0008000a00 */
[----:B------:R-:W2:Y:S08]  /*0060*/  S2UR UR4, SR_CTAID.X ;  /* 0x00000000000479c3 */ /* 0x000eb00000002500 */
[----:B------:R-:W0:Y:S08]  /*0070*/  S2UR UR6, SR_CTAID.Y ;  /* 0x00000000000679c3 */ /* 0x000e300000002600 */
[----:B------:R-:W0:Y:S01]  /*0080*/  LDC R2, c[0x0][0x364] ;  /* 0x0000d900ff027b82 */ /* 0x000e220000000800 */
[----:B-1----:R-:W-:-:S04]  /*0090*/  LEA.HI R0, R6, R6, RZ, 0x1 ;  /* 0x0000000606007211 */ /* 0x002fc800078f08ff */
[----:B------:R-:W-:Y:S01]  /*00a0*/  SHF.R.S32.HI R0, RZ, 0x1, R0 ;  /* 0x00000001ff007819 */ /* 0x000fe20000011400 */
[----:B--2---:R-:W-:-:S03]  /*00b0*/  UIMAD UR4, UR4, UR5, URZ ;  /* 0x00000005040472a4 */ /* 0x004fc6000f8e02ff */
[C---:B----4-:R-:W-:Y:S02]  /*00c0*/  IADD3 R5, PT, PT, -R0.reuse, UR9, RZ ;  /* 0x0000000900057c10 */ /* 0x050fe4000fffe1ff */
[----:B------:R-:W-:Y:S01]  /*00d0*/  IADD3 R4, PT, PT, -R0, UR8, RZ ;  /* 0x0000000800047c10 */ /* 0x000fe2000fffe1ff */
[----:B0-----:R-:W-:Y:S01]  /*00e0*/  IMAD R2, R2, UR6, R3 ;  /* 0x0000000602027c24 */ /* 0x001fe2000f8e0203 */
[----:B---3--:R-:W-:-:S04]  /*00f0*/  IADD3 R3, PT, PT, R7, UR4, RZ ;  /* 0x0000000407037c10 */ /* 0x008fc8000fffe0ff */
[----:B------:R-:W-:Y:S02]  /*0100*/  ISETP.GE.AND P0, PT, R2, R5, PT ;  /* 0x000000050200720c */ /* 0x000fe40003f06270 */
[C---:B------:R-:W-:Y:S02]  /*0110*/  VIMNMX R5, PT, PT, R3.reuse, R2, PT ;  /* 0x0000000203057248 */ /* 0x040fe40003fe0100 */
[----:B------:R-:W-:-:S04]  /*0120*/  ISETP.GE.OR P0, PT, R3, R4, P0 ;  /* 0x000000040300720c */ /* 0x000fc80000706670 */
[----:B------:R-:W-:-:S13]  /*0130*/  ISETP.LT.OR P0, PT, R5, R0, P0 ;  /* 0x000000000500720c */ /* 0x000fda0000701670 */
[----:B------:R-:W-:Y:S05]  /*0140*/  @P0 EXIT ;  /* 0x000000000000094d */ /* 0x000fea0003800000 */
[----:B------:R-:W-:Y:S01]  /*0150*/  ISETP.GE.AND P0, PT, R6, -0x1, PT ;  /* 0xffffffff0600780c */ /* 0x000fe20003f06270 */
[----:B------:R-:W0:Y:S01]  /*0160*/  LDCU.64 UR6, c[0x0][0x358] ;  /* 0x00006b00ff0677ac */ /* 0x000e220008000a00 */
[----:B------:R-:W-:-:S11]  /*0170*/  HFMA2 R18, -RZ, RZ, 0, 0 ;  /* 0x00000000ff127431 */ /* 0x000fd600000001ff */
[----:B------:R-:W-:Y:S05]  /*0180*/  @!P0 BRA `(.L_x_59) ;  /* 0x0000000800988947 */ /* 0x000fea0003800000 */
[----:B------:R-:W-:Y:S02]  /*0190*/  IABS R5, R0 ;  /* 0x0000000000057213 */ /* 0x000fe40000000000 */
[----:B------:R-:W-:Y:S02]  /*01a0*/  CS2R R18, SRZ ;  /* 0x0000000000127805 */ /* 0x000fe4000001ff00 */
[----:B------:R-:W-:Y:S02]  /*01b0*/  IADD3 R6, PT, PT, R7, UR4, R0 ;  /* 0x0000000407067c10 */ /* 0x000fe4000fffe000 */
[C---:B------:R-:W-:Y:S02]  /*01c0*/  IADD3 R5, PT, PT, R0.reuse, R5, RZ ;  /* 0x0000000500057210 */ /* 0x040fe40007ffe0ff */
[----:B------:R-:W-:-:S03]  /*01d0*/  IADD3 R7, PT, PT, -R0, RZ, RZ ;  /* 0x000000ff00077210 */ /* 0x000fc60007ffe1ff */
[----:B------:R-:W-:Y:S01]  /*01e0*/  VIADD R12, R5, 0x1 ;  /* 0x00000001050c7836 */ /* 0x000fe20000000000 */
[----:B------:R-:W-:-:S04]  /*01f0*/  MOV R11, R7 ;  /* 0x00000007000b7202 */ /* 0x000fc80000000f00 */
[C---:B------:R-:W-:Y:S02]  /*0200*/  LOP3.LUT R13, R12.reuse, 0xfffffff0, RZ, 0xc0, !PT ;  /* 0xfffffff00c0d7812 */ /* 0x040fe400078ec0ff */
[C---:B------:R-:W-:Y:S02]  /*0210*/  LOP3.LUT R8, R12.reuse, 0xf, RZ, 0xc0, !PT ;  /* 0x0000000f0c087812 */ /* 0x040fe400078ec0ff */
[C---:B------:R-:W-:Y:S02]  /*0220*/  LOP3.LUT R10, R12.reuse, 0x7, RZ, 0xc0, !PT ;  /* 0x000000070c0a7812 */ /* 0x040fe400078ec0ff */
[----:B------:R-:W-:Y:S02]  /*0230*/  LOP3.LUT R12, R12, 0x3, RZ, 0xc0, !PT ;  /* 0x000000030c0c7812 */ /* 0x000fe400078ec0ff */
[----:B------:R-:W-:-:S07]  /*0240*/  IADD3 R13, PT, PT, -R13, RZ, RZ ;  /* 0x000000ff0d0d7210 */ /* 0x000fce0007ffe1ff */
.L_x_64:
[----:B------:R-:W-:Y:S01]  /*0250*/  ISETP.GE.U32.AND P2, PT, R5, 0xf, PT ;  /* 0x0000000f0500780c */ /* 0x000fe20003f46070 */
[----:B------:R-:W1:Y:S01]  /*0260*/  LDCU UR8, c[0x0][0x398] ;  /* 0x00007300ff0877ac */ /* 0x000e620008000800 */
[----:B------:R-:W-:Y:S01]  /*0270*/  IABS R4, R0 ;  /* 0x0000000000047213 */ /* 0x000fe20000000000 */
[----:B------:R-:W-:Y:S01]  /*0280*/  IMAD.MOV.U32 R9, RZ, RZ, R7 ;  /* 0x000000ffff097224 */ /* 0x000fe200078e0007 */
[----:B------:R-:W-:Y:S02]  /*0290*/  ISETP.NE.AND P1, PT, R8, RZ, PT ;  /* 0x000000ff0800720c */ /* 0x000fe40003f25270 */
[----:B------:R-:W-:Y:S02]  /*02a0*/  ISETP.NE.AND P0, PT, R11, R4, PT ;  /* 0x000000040b00720c */ /* 0x000fe40003f05270 */
[----:B------:R-:W-:-:S05]  /*02b0*/  IADD3 R4, PT, PT, R2, -R11, RZ ;  /* 0x8000000b02047210 */ /* 0x000fca0007ffe0ff */
[----:B------:R-:W-:Y:S06]  /*02c0*/  @!P2 BRA `(.L_x_60) ;  /* 0x0000000000f4a947 */ /* 0x000fec0003800000 */
[----:B-1----:R-:W-:Y:S01]  /*02d0*/  IMAD R21, R4, UR8, R6 ;  /* 0x0000000804157c24 */ /* 0x002fe2000f8e0206 */
[----:B------:R-:W-:Y:S02]  /*02e0*/  MOV R20, R13 ;  /* 0x0000000d00147202 */ /* 0x000fe40000000f00 */
[----:B------:R-:W-:-:S07]  /*02f0*/  MOV R9, R7 ;  /* 0x0000000700097202 */ /* 0x000fce0000000f00 */
.L_x_61:
[----:B------:R-:W1:Y:S08]  /*0300*/  LDC.64 R16, c[0x0][0x390] ;  /* 0x0000e400ff107b82 */ /* 0x000e700000000a00 */
[----:B------:R-:W2:Y:S01]  /*0310*/  LDC.64 R14, c[0x0][0x380] ;  /* 0x0000e000ff0e7b82 */ /* 0x000ea20000000a00 */
[----:B-1----:R-:W-:-:S05]  /*0320*/  IMAD.WIDE R16, R19, 0x4, R16 ;  /* 0x0000000413107825 */ /* 0x002fca00078e0210 */
[----:B0-----:R-:W3:Y:S01]  /*0330*/  LDG.E R22, desc[UR6][R16.64] ;  /* 0x0000000610167981 */ /* 0x001ee2000c1e1900 */
[----:B--2---:R-:W-:-:S03]  /*0340*/  IMAD.WIDE R14, R21, 0x4, R14 ;  /* 0x00000004150e7825 */ /* 0x004fc600078e020e */
[----:B------:R-:W2:Y:S04]  /*0350*/  LDG.E R24, desc[UR6][R16.64+0x4] ;  /* 0x0000040610187981 */ /* 0x000ea8000c1e1900 */
[----:B------:R-:W3:Y:S04]  /*0360*/  LDG.E R23, desc[UR6][R14.64] ;  /* 0x000000060e177981 */ /* 0x000ee8000c1e1900 */
[----:B------:R-:W2:Y:S04]  /*0370*/  LDG.E R25, desc[UR6][R14.64+-0x4] ;  /* 0xfffffc060e197981 */ /* 0x000ea8000c1e1900 */
[----:B------:R-:W4:Y:S04]  /*0380*/  LDG.E R26, desc[UR6][R16.64+0x34] ;  /* 0x00003406101a7981 */ /* 0x000f28000c1e1900 */
[----:B------:R-:W5:Y:S04]  /*0390*/  LDG.E R27, desc[UR6][R16.64+0x38] ;  /* 0x00003806101b7981 */ /* 0x000f68000c1e1900 */
[----:B------:R-:W5:Y:S01]  /*03a0*/  LDG.E R29, desc[UR6][R16.64+0x3c] ;  /* 0x00003c06101d7981 */ /* 0x000f62000c1e1900 */
[----:B---3--:R-:W-:-:S03]  /*03b0*/  FFMA R22, R23, R22, R18 ;  /* 0x0000001617167223 */ /* 0x008fc60000000012 */
[----:B------:R-:W3:Y:S04]  /*03c0*/  LDG.E R18, desc[UR6][R16.64+0x8] ;  /* 0x0000080610127981 */ /* 0x000ee8000c1e1900 */
[----:B------:R-:W3:Y:S01]  /*03d0*/  LDG.E R23, desc[UR6][R14.64+-0x8] ;  /* 0xfffff8060e177981 */ /* 0x000ee2000c1e1900 */
[----:B--2---:R-:W-:-:S03]  /*03e0*/  FFMA R22, R25, R24, R22 ;  /* 0x0000001819167223 */ /* 0x004fc60000000016 */
[----:B------:R-:W2:Y:S04]  /*03f0*/  LDG.E R24, desc[UR6][R16.64+0xc] ;  /* 0x00000c0610187981 */ /* 0x000ea8000c1e1900 */
[----:B------:R-:W2:Y:S01]  /*0400*/  LDG.E R25, desc[UR6][R14.64+-0xc] ;  /* 0xfffff4060e197981 */ /* 0x000ea2000c1e1900 */
        /* <DEDUP_REMOVED lines=28> */
[----:B------:R-:W4:Y:S04]  /*05d0*/  LDG.E R25, desc[UR6][R14.64+-0x34] ;  /* 0xffffcc060e197981 */ /* 0x000f28000c1e1900 */
[----:B------:R-:W5:Y:S04]  /*05e0*/  LDG.E R22, desc[UR6][R14.64+-0x38] ;  /* 0xffffc8060e167981 */ /* 0x000f68000c1e1900 */
[----:B------:R-:W2:Y:S01]  /*05f0*/  LDG.E R24, desc[UR6][R14.64+-0x3c] ;  /* 0xffffc4060e187981 */ /* 0x000ea2000c1e1900 */
[----:B------:R-:W-:-:S04]  /*0600*/  IADD3 R20, PT, PT, R20, 0x10, RZ ;  /* 0x0000001014147810 */ /* 0x000fc80007ffe0ff */
[----:B------:R-:W-:Y:S01]  /*0610*/  ISETP.NE.AND P2, PT, R20, RZ, PT ;  /* 0x000000ff1400720c */ /* 0x000fe20003f45270 */
[----:B------:R-:W-:Y:S01]  /*0620*/  VIADD R9, R9, 0x10 ;  /* 0x0000001009097836 */ /* 0x000fe20000000000 */
[----:B------:R-:W-:Y:S02]  /*0630*/  IADD3 R19, PT, PT, R19, 0x10, RZ ;  /* 0x0000001013137810 */ /* 0x000fe40007ffe0ff */
[----:B------:R-:W-:Y:S01]  /*0640*/  IADD3 R21, PT, PT, R21, -0x10, RZ ;  /* 0xfffffff015157810 */ /* 0x000fe20007ffe0ff */
[----:B---3--:R-:W-:-:S04]  /*0650*/  FFMA R18, R23, R18, R28 ;  /* 0x0000001217127223 */ /* 0x008fc8000000001c */
[----:B----4-:R-:W-:-:S04]  /*0660*/  FFMA R25, R25, R26, R18 ;  /* 0x0000001a19197223 */ /* 0x010fc80000000012 */
[----:B-----5:R-:W-:-:S04]  /*0670*/  FFMA R25, R22, R27, R25 ;  /* 0x0000001b16197223 */ /* 0x020fc80000000019 */
[----:B--2---:R-:W-:Y:S01]  /*0680*/  FFMA R18, R24, R29, R25 ;  /* 0x0000001d18127223 */ /* 0x004fe20000000019 */
[----:B------:R-:W-:Y:S06]  /*0690*/  @P2 BRA `(.L_x_61) ;  /* 0xfffffffc00182947 */ /* 0x000fec000383ffff */
.L_x_60:
[----:B------:R-:W-:Y:S01]  /*06a0*/  IADD3 R11, PT, PT, R11, 0x1, RZ ;  /* 0x000000010b0b7810 */ /* 0x000fe20007ffe0ff */
[----:B-1----:R-:W-:Y:S01]  /*06b0*/  IMAD R4, R4, UR8, R3 ;  /* 0x0000000804047c24 */ /* 0x002fe2000f8e0203 */
[----:B------:R-:W-:Y:S06]  /*06c0*/  @!P1 BRA `(.L_x_62) ;  /* 0x0000000400449947 */ /* 0x000fec0003800000 */
[----:B------:R-:W-:Y:S01]  /*06d0*/  VIADD R14, R8, 0xffffffff ;  /* 0xffffffff080e7836 */ /* 0x000fe20000000000 */
[----:B------:R-:W-:-:S04]  /*06e0*/  ISETP.NE.AND P2, PT, R10, RZ, PT ;  /* 0x000000ff0a00720c */ /* 0x000fc80003f45270 */
[----:B------:R-:W-:-:S13]  /*06f0*/  ISETP.GE.U32.AND P1, PT, R14, 0x7, PT ;  /* 0x000000070e00780c */ /* 0x000fda0003f26070 */
[----:B------:R-:W-:Y:S05]  /*0700*/  @!P1 BRA `(.L_x_63) ;  /* 0x00000000007c9947 */ /* 0x000fea0003800000 */
[----:B------:R-:W1:Y:S01]  /*0710*/  LDC.64 R16, c[0x0][0x380] ;  /* 0x0000e000ff107b82 */ /* 0x000e620000000a00 */
[----:B------:R-:W-:-:S07]  /*0720*/  IADD3 R21, PT, PT, R4, -R9, RZ ;  /* 0x8000000904157210 */ /* 0x000fce0007ffe0ff */
        /* <DEDUP_REMOVED lines=8> */
[----:B------:R-:W4:Y:S04]  /*07b0*/  LDG.E R24, desc[UR6][R14.64+0x8] ;  /* 0x000008060e187981 */ /* 0x000f28000c1e1900 */
[----:B------:R-:W5:Y:S04]  /*07c0*/  LDG.E R27, desc[UR6][R14.64+0x10] ;  /* 0x000010060e1b7981 */ /* 0x000f68000c1e1900 */
[----:B------:R-:W5:Y:S04]  /*07d0*/  LDG.E R26, desc[UR6][R14.64+0x14] ;  /* 0x000014060e1a7981 */ /* 0x000f68000c1e1900 */
[----:B------:R-:W5:Y:S01]  /*07e0*/  LDG.E R28, desc[UR6][R14.64+0x1c] ;  /* 0x00001c060e1c7981 */ /* 0x000f62000c1e1900 */
[----:B---3--:R-:W-:-:S03]  /*07f0*/  FFMA R20, R21, R20, R18 ;  /* 0x0000001415147223 */ /* 0x008fc60000000012 */
[----:B------:R-:W3:Y:S01]  /*0800*/  LDG.E R18, desc[UR6][R16.64+-0xc] ;  /* 0xfffff40610127981 */ /* 0x000ee2000c1e1900 */
[----:B--2---:R-:W-:-:S03]  /*0810*/  FFMA R20, R23, R22, R20 ;  /* 0x0000001617147223 */ /* 0x004fc60000000014 */
[----:B------:R-:W3:Y:S04]  /*0820*/  LDG.E R21, desc[UR6][R14.64+0xc] ;  /* 0x00000c060e157981 */ /* 0x000ee8000c1e1900 */
[----:B------:R-:W2:Y:S01]  /*0830*/  LDG.E R22, desc[UR6][R16.64+-0x14] ;  /* 0xffffec0610167981 */ /* 0x000ea2000c1e1900 */
[----:B----4-:R-:W-:-:S03]  /*0840*/  FFMA R29, R25, R24, R20 ;  /* 0x00000018191d7223 */ /* 0x010fc60000000014 */
[----:B------:R-:W5:Y:S04]  /*0850*/  LDG.E R24, desc[UR6][R16.64+-0x10] ;  /* 0xfffff00610187981 */ /* 0x000f68000c1e1900 */
[----:B------:R-:W4:Y:S04]  /*0860*/  LDG.E R20, desc[UR6][R16.64+-0x18] ;  /* 0xffffe80610147981 */ /* 0x000f28000c1e1900 */
[----:B------:R-:W4:Y:S04]  /*0870*/  LDG.E R25, desc[UR6][R14.64+0x18] ;  /* 0x000018060e197981 */ /* 0x000f28000c1e1900 */
[----:B------:R-:W4:Y:S01]  /*0880*/  LDG.E R23, desc[UR6][R16.64+-0x1c] ;  /* 0xffffe40610177981 */ /* 0x000f22000c1e1900 */
[----:B------:R-:W-:-:S02]  /*0890*/  IADD3 R9, PT, PT, R9, 0x8, RZ ;  /* 0x0000000809097810 */ /* 0x000fc40007ffe0ff */
[----:B------:R-:W-:Y:S01]  /*08a0*/  IADD3 R19, PT, PT, R19, 0x8, RZ ;  /* 0x0000000813137810 */ /* 0x000fe20007ffe0ff */
[----:B---3--:R-:W-:-:S04]  /*08b0*/  FFMA R21, R18, R21, R29 ;  /* 0x0000001512157223 */ /* 0x008fc8000000001d */
[----:B-----5:R-:W-:-:S04]  /*08c0*/  FFMA R21, R24, R27, R21 ;  /* 0x0000001b18157223 */ /* 0x020fc80000000015 */
[----:B--2---:R-:W-:-:S04]  /*08d0*/  FFMA R21, R22, R26, R21 ;  /* 0x0000001a16157223 */ /* 0x004fc80000000015 */
[----:B----4-:R-:W-:-:S04]  /*08e0*/  FFMA R20, R20, R25, R21 ;  /* 0x0000001914147223 */ /* 0x010fc80000000015 */
[----:B------:R-:W-:-:S07]  /*08f0*/  FFMA R18, R23, R28, R20 ;  /* 0x0000001c17127223 */ /* 0x000fce0000000014 */
.L_x_63:
[----:B------:R-:W-:Y:S05]  /*0900*/  @!P2 BRA `(.L_x_62) ;  /* 0x0000000000b4a947 */ /* 0x000fea0003800000 */
[----:B------:R-:W-:-:S05]  /*0910*/  VIADD R14, R10, 0xffffffff ;  /* 0xffffffff0a0e7836 */ /* 0x000fca0000000000 */
[----:B------:R-:W-:-:S13]  /*0920*/  ISETP.GE.U32.AND P1, PT, R14, 0x3, PT ;  /* 0x000000030e00780c */ /* 0x000fda0003f26070 */
[----:B------:R-:W1:Y:S01]  /*0930*/  @P1 LDC.64 R16, c[0x0][0x380] ;  /* 0x0000e000ff101b82 */ /* 0x000e620000000a00 */
[----:B------:R-:W-:-:S07]  /*0940*/  @P1 IADD3 R21, PT, PT, R4, -R9, RZ ;  /* 0x8000000904151210 */ /* 0x000fce0007ffe0ff */
[----:B------:R-:W2:Y:S01]  /*0950*/  @P1 LDC.64 R14, c[0x0][0x390] ;  /* 0x0000e400ff0e1b82 */ /* 0x000ea20000000a00 */
[----:B-1----:R-:W-:-:S05]  /*0960*/  @P1 IMAD.WIDE R16, R21, 0x4, R16 ;  /* 0x0000000415101825 */ /* 0x002fca00078e0210 */
[----:B0-----:R-:W3:Y:S01]  /*0970*/  @P1 LDG.E R21, desc[UR6][R16.64] ;  /* 0x0000000610151981 */ /* 0x001ee2000c1e1900 */
[----:B--2---:R-:W-:-:S03]  /*0980*/  @P1 IMAD.WIDE R14, R19, 0x4, R14 ;  /* 0x00000004130e1825 */ /* 0x004fc600078e020e */
[----:B------:R-:W2:Y:S04]  /*0990*/  @P1 LDG.E R23, desc[UR6][R16.64+-0x4] ;  /* 0xfffffc0610171981 */ /* 0x000ea8000c1e1900 */
[----:B------:R-:W3:Y:S04]  /*09a0*/  @P1 LDG.E R20, desc[UR6][R14.64] ;  /* 0x000000060e141981 */ /* 0x000ee8000c1e1900 */
[----:B------:R-:W2:Y:S04]  /*09b0*/  @P1 LDG.E R22, desc[UR6][R14.64+0x4] ;  /* 0x000004060e161981 */ /* 0x000ea8000c1e1900 */
[----:B------:R-:W4:Y:S04]  /*09c0*/  @P1 LDG.E R25, desc[UR6][R16.64+-0x8] ;  /* 0xfffff80610191981 */ /* 0x000f28000c1e1900 */
[----:B------:R-:W4:Y:S04]  /*09d0*/  @P1 LDG.E R24, desc[UR6][R14.64+0x8] ;  /* 0x000008060e181981 */ /* 0x000f28000c1e1900 */
[----:B------:R-:W5:Y:S04]  /*09e0*/  @P1 LDG.E R27, desc[UR6][R16.64+-0xc] ;  /* 0xfffff406101b1981 */ /* 0x000f68000c1e1900 */
[----:B------:R-:W5:Y:S01]  /*09f0*/  @P1 LDG.E R26, desc[UR6][R14.64+0xc] ;  /* 0x00000c060e1a1981 */ /* 0x000f62000c1e1900 */
[----:B------:R-:W-:-:S02]  /*0a00*/  ISETP.NE.AND P2, PT, R12, RZ, PT ;  /* 0x000000ff0c00720c */ /* 0x000fc40003f45270 */
[----:B------:R-:W-:Y:S01]  /*0a10*/  @P1 IADD3 R9, PT, PT, R9, 0x4, RZ ;  /* 0x0000000409091810 */ /* 0x000fe20007ffe0ff */
[----:B---3--:R-:W-:Y:S01]  /*0a20*/  @P1 FFMA R20, R21, R20, R18 ;  /* 0x0000001415141223 */ /* 0x008fe20000000012 */
[----:B------:R-:W-:-:S03]  /*0a30*/  MOV R21, R19 ;  /* 0x0000001300157202 */ /* 0x000fc60000000f00 */
[----:B--2---:R-:W-:Y:S01]  /*0a40*/  @P1 FFMA R20, R23, R22, R20 ;  /* 0x0000001617141223 */ /* 0x004fe20000000014 */
[----:B------:R-:W-:-:S03]  /*0a50*/  @P1 IADD3 R19, PT, PT, R19, 0x4, RZ ;  /* 0x0000000413131810 */ /* 0x000fc60007ffe0ff */
[----:B----4-:R-:W-:Y:S02]  /*0a60*/  @P1 FFMA R20, R25, R24, R20 ;  /* 0x0000001819141223 */ /* 0x010fe40000000014 */
[----:B------:R-:W-:Y:S02]  /*0a70*/  @P1 IMAD.MOV.U32 R21, RZ, RZ, R19 ;  /* 0x000000ffff151224 */ /* 0x000fe400078e0013 */
[----:B-----5:R-:W-:Y:S01]  /*0a80*/  @P1 FFMA R18, R27, R26, R20 ;  /* 0x0000001a1b121223 */ /* 0x020fe20000000014 */
[----:B------:R-:W-:Y:S06]  /*0a90*/  @!P2 BRA `(.L_x_62) ;  /* 0x000000000050a947 */ /* 0x000fec0003800000 */
[----:B------:R-:W0:Y:S01]  /*0aa0*/  LDC.64 R16, c[0x0][0x380] ;  /* 0x0000e000ff107b82 */ /* 0x000e220000000a00 */
[----:B------:R-:W-:-:S07]  /*0ab0*/  IADD3 R9, PT, PT, R4, -R9, RZ ;  /* 0x8000000904097210 */ /* 0x000fce0007ffe0ff */
[----:B------:R-:W1:Y:S01]  /*0ac0*/  LDC.64 R14, c[0x0][0x390] ;  /* 0x0000e400ff0e7b82 */ /* 0x000e620000000a00 */
[----:B0-----:R-:W-:-:S05]  /*0ad0*/  IMAD.WIDE R16, R9, 0x4, R16 ;  /* 0x0000000409107825 */ /* 0x001fca00078e0210 */
[----:B------:R-:W2:Y:S01]  /*0ae0*/  LDG.E R9, desc[UR6][R16.64] ;  /* 0x0000000610097981 */ /* 0x000ea2000c1e1900 */
[----:B-1----:R-:W-:-:S05]  /*0af0*/  IMAD.WIDE R14, R21, 0x4, R14 ;  /* 0x00000004150e7825 */ /* 0x002fca00078e020e */
[----:B------:R-:W2:Y:S01]  /*0b00*/  LDG.E R4, desc[UR6][R14.64] ;  /* 0x000000060e047981 */ /* 0x000ea2000c1e1900 */
[----:B------:R-:W-:Y:S02]  /*0b10*/  ISETP.NE.AND P1, PT, R12, 0x1, PT ;  /* 0x000000010c00780c */ /* 0x000fe40003f25270 */
[----:B------:R-:W-:Y:S01]  /*0b20*/  IADD3 R19, PT, PT, R21, 0x1, RZ ;  /* 0x0000000115137810 */ /* 0x000fe20007ffe0ff */
[----:B--2---:R-:W-:-:S10]  /*0b30*/  FFMA R18, R9, R4, R18 ;  /* 0x0000000409127223 */ /* 0x004fd40000000012 */
[----:B------:R-:W-:Y:S05]  /*0b40*/  @!P1 BRA `(.L_x_62) ;  /* 0x0000000000249947 */ /* 0x000fea0003800000 */
[----:B------:R-:W-:Y:S01]  /*0b50*/  ISETP.NE.AND P1, PT, R12, 0x2, PT ;  /* 0x000000020c00780c */ /* 0x000fe20003f25270 */
[----:B------:R-:W2:Y:S04]  /*0b60*/  LDG.E R9, desc[UR6][R16.64+-0x4] ;  /* 0xfffffc0610097981 */ /* 0x000ea8000c1e1900 */
[----:B------:R-:W2:Y:S08]  /*0b70*/  LDG.E R4, desc[UR6][R14.64+0x4] ;  /* 0x000004060e047981 */ /* 0x000eb0000c1e1900 */
[----:B------:R-:W3:Y:S04]  /*0b80*/  @P1 LDG.E R23, desc[UR6][R16.64+-0x8] ;  /* 0xfffff80610171981 */ /* 0x000ee8000c1e1900 */
[----:B------:R-:W3:Y:S01]  /*0b90*/  @P1 LDG.E R20, desc[UR6][R14.64+0x8] ;  /* 0x000008060e141981 */ /* 0x000ee2000c1e1900 */
[----:B------:R-:W-:-:S02]  /*0ba0*/  IADD3 R19, PT, PT, R21, 0x2, RZ ;  /* 0x0000000215137810 */ /* 0x000fc40007ffe0ff */
[----:B------:R-:W-:Y:S01]  /*0bb0*/  @P1 IADD3 R19, PT, PT, R21, 0x3, RZ ;  /* 0x0000000315131810 */ /* 0x000fe20007ffe0ff */
[----:B--2---:R-:W-:-:S04]  /*0bc0*/  FFMA R18, R9, R4, R18 ;  /* 0x0000000409127223 */ /* 0x004fc80000000012 */
[----:B---3--:R-:W-:-:S07]  /*0bd0*/  @P1 FFMA R18, R23, R20, R18 ;  /* 0x0000001417121223 */ /* 0x008fce0000000012 */
.L_x_62:
[----:B------:R-:W-:Y:S05]  /*0be0*/  @P0 BRA `(.L_x_64) ;  /* 0xfffffff400980947 */ /* 0x000fea000383ffff */
.L_x_59:
[----:B------:R-:W1:Y:S01]  /*0bf0*/  LDC.64 R4, c[0x0][0x388] ;  /* 0x0000e200ff047b82 */ /* 0x000e620000000a00 */
[----:B------:R-:W-:-:S04]  /*0c00*/  IMAD R3, R2, UR8, R3 ;  /* 0x0000000802037c24 */ /* 0x000fc8000f8e0203 */
[----:B-1----:R-:W-:-:S05]  /*0c10*/  IMAD.WIDE R2, R3, 0x4, R4 ;  /* 0x0000000403027825 */ /* 0x002fca00078e0204 */
[----:B0-----:R-:W-:Y:S01]  /*0c20*/  STG.E desc[UR6][R2.64], R18 ;  /* 0x0000001202007986 */ /* 0x001fe2000c101906 */
[----:B------:R-:W-:Y:S05]  /*0c30*/  EXIT ;  /* 0x000000000000794d */ /* 0x000fea0003800000 */
.L_x_65:
        /* <DEDUP_REMOVED lines=12> */
.L_x_75:


//--------------------- .nv.shared.reserved.0     --------------------------
	.section	.nv.shared.reserved.0,"aw",@nobits
	.weak		__nv_reservedSMEM_offset_0_alias
	.size		__nv_reservedSMEM_offset_0_alias, 0, 64
	.other		__nv_reservedSMEM_offset_0_alias,@"STO_CUDA_RESERVED_SHARED STV_DEFAULT"
__nv_reservedSMEM_offset_0_alias:
	.zero		0
	.zero		64


//--------------------- .nv.constant0._Z15normalizeKernelPfPiiff --------------------------
	.section	.nv.constant0._Z15normalizeKernelPfPiiff,"a",@progbits
	.sectionflags	@""
	.align	4
.nv.constant0._Z15normalizeKernelPfPiiff:
	.zero		924


//--------------------- .nv.constant0._Z22hysteresis_edgesKernelPKiPiiiiPb --------------------------
	.section	.nv.constant0._Z22hysteresis_edgesKernelPKiPiiiiPb,"a",@progbits
	.sectionflags	@""
	.align	4
.nv.constant0._Z22hysteresis_edgesKernelPKiPiiiiPb:
	.zero		936


//--------------------- .nv.constant0._Z17first_edgesKernelPKiPiiii --------------------------
	.section	.nv.constant0._Z17first_edgesKernelPKiPiiii,"a",@progbits
	.sectionflags	@""
	.align	4
.nv.constant0._Z17first_edgesKernelPKiPiiii:
	.zero		924


//--------------------- .nv.constant0._Z29non_maximum_suppressionKernelPKfS0_S0_Piii --------------------------
	.section	.nv.constant0._Z29non_maximum_suppressionKernelPKfS0_S0_Piii,"a",@progbits
	.sectionflags	@""
	.align	4
.nv.constant0._Z29non_maximum_suppressionKernelPKfS0_S0_Piii:
	.zero		936


//--------------------- .nv.constant0._Z20mergeGradientsKernelPKfS0_Pfi --------------------------
	.section	.nv.constant0._Z20mergeGradientsKernelPKfS0_Pfi,"a",@progbits
	.sectionflags	@""
	.align	4
.nv.constant0._Z20mergeGradientsKernelPKfS0_Pfi:
	.zero		924


//--------------------- .nv.constant0._Z17convolutionKernelPKfPfS0_iii --------------------------
	.section	.nv.constant0._Z17convolutionKernelPKfPfS0_iii,"a",@progbits
	.sectionflags	@""
	.align	4
.nv.constant0._Z17convolutionKernelPKfPfS0_iii:
	.zero		932


//--------------------- SYMBOLS --------------------------

	.type		.nv.reservedSmem.offset0,@object
	.size		.nv.reservedSmem.offset0,0x4
